//
// Generated by NVIDIA NVVM Compiler
//
// Compiler Build ID: CL-36424714
// Cuda compilation tools, release 13.0, V13.0.88
// Based on NVVM 20.0.0
//

.version 9.0
.target sm_100
.address_size 64

	// .globl	_Z4gemmPfS_S_iii
// _ZZ8gemm_shmPfS_S_iiiE7share_A has been demoted
// _ZZ8gemm_shmPfS_S_iiiE7share_B has been demoted

.visible .entry _Z4gemmPfS_S_iii(
	.param .u64 .ptr .align 1 _Z4gemmPfS_S_iii_param_0,
	.param .u64 .ptr .align 1 _Z4gemmPfS_S_iii_param_1,
	.param .u64 .ptr .align 1 _Z4gemmPfS_S_iii_param_2,
	.param .u32 _Z4gemmPfS_S_iii_param_3,
	.param .u32 _Z4gemmPfS_S_iii_param_4,
	.param .u32 _Z4gemmPfS_S_iii_param_5
)
{
	.reg .pred 	%p<10>;
	.reg .b32 	%r<43>;
	.reg .b32 	%f<68>;
	.reg .b64 	%rd<40>;

	ld.param.u64 	%rd5, [_Z4gemmPfS_S_iii_param_0];
	ld.param.u64 	%rd6, [_Z4gemmPfS_S_iii_param_1];
	ld.param.u64 	%rd4, [_Z4gemmPfS_S_iii_param_2];
	ld.param.u32 	%r20, [_Z4gemmPfS_S_iii_param_4];
	ld.param.u32 	%r21, [_Z4gemmPfS_S_iii_param_5];
	cvta.to.global.u64 	%rd1, %rd6;
	cvta.to.global.u64 	%rd2, %rd5;
	mov.u32 	%r22, %ntid.y;
	mov.u32 	%r23, %ctaid.y;
	mov.u32 	%r24, %tid.y;
	mad.lo.s32 	%r1, %r22, %r23, %r24;
	mov.u32 	%r25, %ntid.x;
	mov.u32 	%r26, %ctaid.x;
	mov.u32 	%r27, %tid.x;
	mad.lo.s32 	%r2, %r25, %r26, %r27;
	setp.lt.s32 	%p1, %r21, 1;
	mov.f32 	%f67, 0f00000000;
	@%p1 bra 	$L__BB0_12;
	mul.lo.s32 	%r3, %r21, %r2;
	and.b32  	%r4, %r21, 7;
	setp.lt.u32 	%p2, %r21, 8;
	mov.f32 	%f67, 0f00000000;
	mov.b32 	%r41, 0;
	@%p2 bra 	$L__BB0_4;
	and.b32  	%r41, %r21, 2147483640;
	neg.s32 	%r39, %r41;
	shl.b32 	%r7, %r20, 3;
	add.s64 	%rd3, %rd2, 16;
	mov.f32 	%f67, 0f00000000;
	mul.wide.s32 	%rd11, %r20, 4;
	mov.u32 	%r37, %r3;
	mov.u32 	%r38, %r1;
$L__BB0_3:
	.pragma "nounroll";
	mul.wide.s32 	%rd7, %r37, 4;
	add.s64 	%rd8, %rd3, %rd7;
	ld.global.f32 	%f17, [%rd8+-16];
	mul.wide.s32 	%rd9, %r38, 4;
	add.s64 	%rd10, %rd1, %rd9;
	ld.global.f32 	%f18, [%rd10];
	fma.rn.f32 	%f19, %f17, %f18, %f67;
	ld.global.f32 	%f20, [%rd8+-12];
	add.s64 	%rd12, %rd10, %rd11;
	ld.global.f32 	%f21, [%rd12];
	fma.rn.f32 	%f22, %f20, %f21, %f19;
	ld.global.f32 	%f23, [%rd8+-8];
	add.s64 	%rd13, %rd12, %rd11;
	ld.global.f32 	%f24, [%rd13];
	fma.rn.f32 	%f25, %f23, %f24, %f22;
	ld.global.f32 	%f26, [%rd8+-4];
	add.s64 	%rd14, %rd13, %rd11;
	ld.global.f32 	%f27, [%rd14];
	fma.rn.f32 	%f28, %f26, %f27, %f25;
	ld.global.f32 	%f29, [%rd8];
	add.s64 	%rd15, %rd14, %rd11;
	ld.global.f32 	%f30, [%rd15];
	fma.rn.f32 	%f31, %f29, %f30, %f28;
	ld.global.f32 	%f32, [%rd8+4];
	add.s64 	%rd16, %rd15, %rd11;
	ld.global.f32 	%f33, [%rd16];
	fma.rn.f32 	%f34, %f32, %f33, %f31;
	ld.global.f32 	%f35, [%rd8+8];
	add.s64 	%rd17, %rd16, %rd11;
	ld.global.f32 	%f36, [%rd17];
	fma.rn.f32 	%f37, %f35, %f36, %f34;
	ld.global.f32 	%f38, [%rd8+12];
	add.s64 	%rd18, %rd17, %rd11;
	ld.global.f32 	%f39, [%rd18];
	fma.rn.f32 	%f67, %f38, %f39, %f37;
	add.s32 	%r39, %r39, 8;
	add.s32 	%r38, %r38, %r7;
	add.s32 	%r37, %r37, 8;
	setp.ne.s32 	%p3, %r39, 0;
	@%p3 bra 	$L__BB0_3;
$L__BB0_4:
	setp.eq.s32 	%p4, %r4, 0;
	@%p4 bra 	$L__BB0_12;
	and.b32  	%r15, %r21, 3;
	setp.lt.u32 	%p5, %r4, 4;
	@%p5 bra 	$L__BB0_7;
	add.s32 	%r29, %r41, %r3;
	mul.wide.s32 	%rd19, %r29, 4;
	add.s64 	%rd20, %rd2, %rd19;
	ld.global.f32 	%f41, [%rd20];
	mad.lo.s32 	%r30, %r41, %r20, %r1;
	mul.wide.s32 	%rd21, %r30, 4;
	add.s64 	%rd22, %rd1, %rd21;
	ld.global.f32 	%f42, [%rd22];
	fma.rn.f32 	%f43, %f41, %f42, %f67;
	ld.global.f32 	%f44, [%rd20+4];
	mul.wide.s32 	%rd23, %r20, 4;
	add.s64 	%rd24, %rd22, %rd23;
	ld.global.f32 	%f45, [%rd24];
	fma.rn.f32 	%f46, %f44, %f45, %f43;
	ld.global.f32 	%f47, [%rd20+8];
	add.s64 	%rd25, %rd24, %rd23;
	ld.global.f32 	%f48, [%rd25];
	fma.rn.f32 	%f49, %f47, %f48, %f46;
	ld.global.f32 	%f50, [%rd20+12];
	add.s64 	%rd26, %rd25, %rd23;
	ld.global.f32 	%f51, [%rd26];
	fma.rn.f32 	%f67, %f50, %f51, %f49;
	add.s32 	%r41, %r41, 4;
$L__BB0_7:
	setp.eq.s32 	%p6, %r15, 0;
	@%p6 bra 	$L__BB0_12;
	setp.eq.s32 	%p7, %r15, 1;
	@%p7 bra 	$L__BB0_10;
	add.s32 	%r31, %r41, %r3;
	mul.wide.s32 	%rd27, %r31, 4;
	add.s64 	%rd28, %rd2, %rd27;
	ld.global.f32 	%f53, [%rd28];
	mad.lo.s32 	%r32, %r41, %r20, %r1;
	mul.wide.s32 	%rd29, %r32, 4;
	add.s64 	%rd30, %rd1, %rd29;
	ld.global.f32 	%f54, [%rd30];
	fma.rn.f32 	%f55, %f53, %f54, %f67;
	ld.global.f32 	%f56, [%rd28+4];
	mul.wide.s32 	%rd31, %r20, 4;
	add.s64 	%rd32, %rd30, %rd31;
	ld.global.f32 	%f57, [%rd32];
	fma.rn.f32 	%f67, %f56, %f57, %f55;
	add.s32 	%r41, %r41, 2;
$L__BB0_10:
	and.b32  	%r33, %r21, 1;
	setp.eq.b32 	%p8, %r33, 1;
	not.pred 	%p9, %p8;
	@%p9 bra 	$L__BB0_12;
	add.s32 	%r34, %r41, %r3;
	mul.wide.s32 	%rd33, %r34, 4;
	add.s64 	%rd34, %rd2, %rd33;
	ld.global.f32 	%f58, [%rd34];
	mad.lo.s32 	%r35, %r41, %r20, %r1;
	mul.wide.s32 	%rd35, %r35, 4;
	add.s64 	%rd36, %rd1, %rd35;
	ld.global.f32 	%f59, [%rd36];
	fma.rn.f32 	%f67, %f58, %f59, %f67;
$L__BB0_12:
	cvta.to.global.u64 	%rd37, %rd4;
	mad.lo.s32 	%r36, %r20, %r2, %r1;
	mul.wide.s32 	%rd38, %r36, 4;
	add.s64 	%rd39, %rd37, %rd38;
	st.global.f32 	[%rd39], %f67;
	ret;

}
	// .globl	_Z8gemm_shmPfS_S_iii
.visible .entry _Z8gemm_shmPfS_S_iii(
	.param .u64 .ptr .align 1 _Z8gemm_shmPfS_S_iii_param_0,
	.param .u64 .ptr .align 1 _Z8gemm_shmPfS_S_iii_param_1,
	.param .u64 .ptr .align 1 _Z8gemm_shmPfS_S_iii_param_2,
	.param .u32 _Z8gemm_shmPfS_S_iii_param_3,
	.param .u32 _Z8gemm_shmPfS_S_iii_param_4,
	.param .u32 _Z8gemm_shmPfS_S_iii_param_5
)
{
	.reg .pred 	%p<7>;
	.reg .b32 	%r<100>;
	.reg .b32 	%f<375>;
	.reg .b64 	%rd<48>;
	// demoted variable
	.shared .align 4 .b8 _ZZ8gemm_shmPfS_S_iiiE7share_A[1024];
	// demoted variable
	.shared .align 4 .b8 _ZZ8gemm_shmPfS_S_iiiE7share_B[1024];
	ld.param.u32 	%r33, [_Z8gemm_shmPfS_S_iii_param_5];
	mov.u32 	%r34, %ntid.y;
	mov.u32 	%r35, %ctaid.y;
	mov.u32 	%r1, %tid.y;
	mad.lo.s32 	%r2, %r34, %r35, %r1;
	mov.u32 	%r36, %ntid.x;
	mov.u32 	%r37, %ctaid.x;
	mov.u32 	%r3, %tid.x;
	mad.lo.s32 	%r4, %r36, %r37, %r3;
	setp.lt.s32 	%p1, %r33, 1;
	mov.f32 	%f374, 0f00000000;
	@%p1 bra 	$L__BB1_10;
	mad.lo.s32 	%r5, %r33, %r4, %r1;
	shl.b32 	%r39, %r1, 6;
	mov.u32 	%r40, _ZZ8gemm_shmPfS_S_iiiE7share_A;
	add.s32 	%r6, %r40, %r39;
	add.s32 	%r7, %r33, -1;
	shr.u32 	%r41, %r7, 4;
	add.s32 	%r8, %r41, 1;
	setp.lt.u32 	%p2, %r33, 49;
	mov.f32 	%f374, 0f00000000;
	mov.b32 	%r99, 0;
	@%p2 bra 	$L__BB1_5;
	ld.param.u32 	%r86, [_Z8gemm_shmPfS_S_iii_param_4];
	add.s32 	%r43, %r3, 16;
	mad.lo.s32 	%r96, %r86, %r43, %r2;
	add.s32 	%r44, %r3, 32;
	mad.lo.s32 	%r95, %r86, %r44, %r2;
	add.s32 	%r45, %r3, 48;
	mad.lo.s32 	%r94, %r86, %r45, %r2;
	mad.lo.s32 	%r93, %r3, %r86, %r2;
	and.b32  	%r46, %r8, 536870908;
	neg.s32 	%r91, %r46;
	mov.f32 	%f374, 0f00000000;
	mov.b32 	%r97, 32;
	mov.u32 	%r92, %r5;
$L__BB1_3:
	.pragma "nounroll";
	ld.param.u32 	%r87, [_Z8gemm_shmPfS_S_iii_param_4];
	ld.param.u64 	%rd44, [_Z8gemm_shmPfS_S_iii_param_1];
	ld.param.u64 	%rd41, [_Z8gemm_shmPfS_S_iii_param_0];
	cvta.to.global.u64 	%rd4, %rd41;
	mul.wide.u32 	%rd5, %r92, 4;
	add.s64 	%rd6, %rd4, %rd5;
	ld.global.f32 	%f14, [%rd6];
	shl.b32 	%r47, %r3, 2;
	add.s32 	%r48, %r6, %r47;
	st.shared.f32 	[%r48], %f14;
	cvta.to.global.u64 	%rd7, %rd44;
	mul.wide.u32 	%rd8, %r93, 4;
	add.s64 	%rd9, %rd7, %rd8;
	ld.global.f32 	%f15, [%rd9];
	mov.u32 	%r51, _ZZ8gemm_shmPfS_S_iiiE7share_B;
	add.s32 	%r52, %r51, %r47;
	add.s32 	%r53, %r52, %r39;
	st.shared.f32 	[%r53], %f15;
	bar.sync 	0;
	ld.shared.f32 	%f16, [%r6];
	ld.shared.f32 	%f17, [%r52];
	fma.rn.f32 	%f18, %f16, %f17, 0f00000000;
	ld.shared.f32 	%f19, [%r6+4];
	ld.shared.f32 	%f20, [%r52+64];
	fma.rn.f32 	%f21, %f19, %f20, %f18;
	ld.shared.f32 	%f22, [%r6+8];
	ld.shared.f32 	%f23, [%r52+128];
	fma.rn.f32 	%f24, %f22, %f23, %f21;
	ld.shared.f32 	%f25, [%r6+12];
	ld.shared.f32 	%f26, [%r52+192];
	fma.rn.f32 	%f27, %f25, %f26, %f24;
	ld.shared.f32 	%f28, [%r6+16];
	ld.shared.f32 	%f29, [%r52+256];
	fma.rn.f32 	%f30, %f28, %f29, %f27;
	ld.shared.f32 	%f31, [%r6+20];
	ld.shared.f32 	%f32, [%r52+320];
	fma.rn.f32 	%f33, %f31, %f32, %f30;
	ld.shared.f32 	%f34, [%r6+24];
	ld.shared.f32 	%f35, [%r52+384];
	fma.rn.f32 	%f36, %f34, %f35, %f33;
	ld.shared.f32 	%f37, [%r6+28];
	ld.shared.f32 	%f38, [%r52+448];
	fma.rn.f32 	%f39, %f37, %f38, %f36;
	ld.shared.f32 	%f40, [%r6+32];
	ld.shared.f32 	%f41, [%r52+512];
	fma.rn.f32 	%f42, %f40, %f41, %f39;
	ld.shared.f32 	%f43, [%r6+36];
	ld.shared.f32 	%f44, [%r52+576];
	fma.rn.f32 	%f45, %f43, %f44, %f42;
	ld.shared.f32 	%f46, [%r6+40];
	ld.shared.f32 	%f47, [%r52+640];
	fma.rn.f32 	%f48, %f46, %f47, %f45;
	ld.shared.f32 	%f49, [%r6+44];
	ld.shared.f32 	%f50, [%r52+704];
	fma.rn.f32 	%f51, %f49, %f50, %f48;
	ld.shared.f32 	%f52, [%r6+48];
	ld.shared.f32 	%f53, [%r52+768];
	fma.rn.f32 	%f54, %f52, %f53, %f51;
	ld.shared.f32 	%f55, [%r6+52];
	ld.shared.f32 	%f56, [%r52+832];
	fma.rn.f32 	%f57, %f55, %f56, %f54;
	ld.shared.f32 	%f58, [%r6+56];
	ld.shared.f32 	%f59, [%r52+896];
	fma.rn.f32 	%f60, %f58, %f59, %f57;
	ld.shared.f32 	%f61, [%r6+60];
	ld.shared.f32 	%f62, [%r52+960];
	fma.rn.f32 	%f63, %f61, %f62, %f60;
	add.f32 	%f64, %f374, %f63;
	bar.sync 	0;
	add.s32 	%r54, %r92, 16;
	mul.wide.u32 	%rd10, %r54, 4;
	add.s64 	%rd11, %rd4, %rd10;
	ld.global.f32 	%f65, [%rd11];
	st.shared.f32 	[%r48], %f65;
	mul.wide.u32 	%rd12, %r96, 4;
	add.s64 	%rd13, %rd7, %rd12;
	ld.global.f32 	%f66, [%rd13];
	st.shared.f32 	[%r53], %f66;
	bar.sync 	0;
	ld.shared.f32 	%f67, [%r6];
	ld.shared.f32 	%f68, [%r52];
	fma.rn.f32 	%f69, %f67, %f68, 0f00000000;
	ld.shared.f32 	%f70, [%r6+4];
	ld.shared.f32 	%f71, [%r52+64];
	fma.rn.f32 	%f72, %f70, %f71, %f69;
	ld.shared.f32 	%f73, [%r6+8];
	ld.shared.f32 	%f74, [%r52+128];
	fma.rn.f32 	%f75, %f73, %f74, %f72;
	ld.shared.f32 	%f76, [%r6+12];
	ld.shared.f32 	%f77, [%r52+192];
	fma.rn.f32 	%f78, %f76, %f77, %f75;
	ld.shared.f32 	%f79, [%r6+16];
	ld.shared.f32 	%f80, [%r52+256];
	fma.rn.f32 	%f81, %f79, %f80, %f78;
	ld.shared.f32 	%f82, [%r6+20];
	ld.shared.f32 	%f83, [%r52+320];
	fma.rn.f32 	%f84, %f82, %f83, %f81;
	ld.shared.f32 	%f85, [%r6+24];
	ld.shared.f32 	%f86, [%r52+384];
	fma.rn.f32 	%f87, %f85, %f86, %f84;
	ld.shared.f32 	%f88, [%r6+28];
	ld.shared.f32 	%f89, [%r52+448];
	fma.rn.f32 	%f90, %f88, %f89, %f87;
	ld.shared.f32 	%f91, [%r6+32];
	ld.shared.f32 	%f92, [%r52+512];
	fma.rn.f32 	%f93, %f91, %f92, %f90;
	ld.shared.f32 	%f94, [%r6+36];
	ld.shared.f32 	%f95, [%r52+576];
	fma.rn.f32 	%f96, %f94, %f95, %f93;
	ld.shared.f32 	%f97, [%r6+40];
	ld.shared.f32 	%f98, [%r52+640];
	fma.rn.f32 	%f99, %f97, %f98, %f96;
	ld.shared.f32 	%f100, [%r6+44];
	ld.shared.f32 	%f101, [%r52+704];
	fma.rn.f32 	%f102, %f100, %f101, %f99;
	ld.shared.f32 	%f103, [%r6+48];
	ld.shared.f32 	%f104, [%r52+768];
	fma.rn.f32 	%f105, %f103, %f104, %f102;
	ld.shared.f32 	%f106, [%r6+52];
	ld.shared.f32 	%f107, [%r52+832];
	fma.rn.f32 	%f108, %f106, %f107, %f105;
	ld.shared.f32 	%f109, [%r6+56];
	ld.shared.f32 	%f110, [%r52+896];
	fma.rn.f32 	%f111, %f109, %f110, %f108;
	ld.shared.f32 	%f112, [%r6+60];
	ld.shared.f32 	%f113, [%r52+960];
	fma.rn.f32 	%f114, %f112, %f113, %f111;
	add.f32 	%f115, %f64, %f114;
	bar.sync 	0;
	add.s32 	%r55, %r92, 32;
	mul.wide.u32 	%rd14, %r55, 4;
	add.s64 	%rd15, %rd4, %rd14;
	ld.global.f32 	%f116, [%rd15];
	st.shared.f32 	[%r48], %f116;
	mul.wide.u32 	%rd16, %r95, 4;
	add.s64 	%rd17, %rd7, %rd16;
	ld.global.f32 	%f117, [%rd17];
	st.shared.f32 	[%r53], %f117;
	bar.sync 	0;
	ld.shared.f32 	%f118, [%r6];
	ld.shared.f32 	%f119, [%r52];
	fma.rn.f32 	%f120, %f118, %f119, 0f00000000;
	ld.shared.f32 	%f121, [%r6+4];
	ld.shared.f32 	%f122, [%r52+64];
	fma.rn.f32 	%f123, %f121, %f122, %f120;
	ld.shared.f32 	%f124, [%r6+8];
	ld.shared.f32 	%f125, [%r52+128];
	fma.rn.f32 	%f126, %f124, %f125, %f123;
	ld.shared.f32 	%f127, [%r6+12];
	ld.shared.f32 	%f128, [%r52+192];
	fma.rn.f32 	%f129, %f127, %f128, %f126;
	ld.shared.f32 	%f130, [%r6+16];
	ld.shared.f32 	%f131, [%r52+256];
	fma.rn.f32 	%f132, %f130, %f131, %f129;
	ld.shared.f32 	%f133, [%r6+20];
	ld.shared.f32 	%f134, [%r52+320];
	fma.rn.f32 	%f135, %f133, %f134, %f132;
	ld.shared.f32 	%f136, [%r6+24];
	ld.shared.f32 	%f137, [%r52+384];
	fma.rn.f32 	%f138, %f136, %f137, %f135;
	ld.shared.f32 	%f139, [%r6+28];
	ld.shared.f32 	%f140, [%r52+448];
	fma.rn.f32 	%f141, %f139, %f140, %f138;
	ld.shared.f32 	%f142, [%r6+32];
	ld.shared.f32 	%f143, [%r52+512];
	fma.rn.f32 	%f144, %f142, %f143, %f141;
	ld.shared.f32 	%f145, [%r6+36];
	ld.shared.f32 	%f146, [%r52+576];
	fma.rn.f32 	%f147, %f145, %f146, %f144;
	ld.shared.f32 	%f148, [%r6+40];
	ld.shared.f32 	%f149, [%r52+640];
	fma.rn.f32 	%f150, %f148, %f149, %f147;
	ld.shared.f32 	%f151, [%r6+44];
	ld.shared.f32 	%f152, [%r52+704];
	fma.rn.f32 	%f153, %f151, %f152, %f150;
	ld.shared.f32 	%f154, [%r6+48];
	ld.shared.f32 	%f155, [%r52+768];
	fma.rn.f32 	%f156, %f154, %f155, %f153;
	ld.shared.f32 	%f157, [%r6+52];
	ld.shared.f32 	%f158, [%r52+832];
	fma.rn.f32 	%f159, %f157, %f158, %f156;
	ld.shared.f32 	%f160, [%r6+56];
	ld.shared.f32 	%f161, [%r52+896];
	fma.rn.f32 	%f162, %f160, %f161, %f159;
	ld.shared.f32 	%f163, [%r6+60];
	ld.shared.f32 	%f164, [%r52+960];
	fma.rn.f32 	%f165, %f163, %f164, %f162;
	add.f32 	%f166, %f115, %f165;
	bar.sync 	0;
	add.s32 	%r56, %r92, 48;
	mul.wide.u32 	%rd18, %r56, 4;
	add.s64 	%rd19, %rd4, %rd18;
	ld.global.f32 	%f167, [%rd19];
	st.shared.f32 	[%r48], %f167;
	mul.wide.u32 	%rd20, %r94, 4;
	add.s64 	%rd21, %rd7, %rd20;
	ld.global.f32 	%f168, [%rd21];
	st.shared.f32 	[%r53], %f168;
	bar.sync 	0;
	ld.shared.f32 	%f169, [%r6];
	ld.shared.f32 	%f170, [%r52];
	fma.rn.f32 	%f171, %f169, %f170, 0f00000000;
	ld.shared.f32 	%f172, [%r6+4];
	ld.shared.f32 	%f173, [%r52+64];
	fma.rn.f32 	%f174, %f172, %f173, %f171;
	ld.shared.f32 	%f175, [%r6+8];
	ld.shared.f32 	%f176, [%r52+128];
	fma.rn.f32 	%f177, %f175, %f176, %f174;
	ld.shared.f32 	%f178, [%r6+12];
	ld.shared.f32 	%f179, [%r52+192];
	fma.rn.f32 	%f180, %f178, %f179, %f177;
	ld.shared.f32 	%f181, [%r6+16];
	ld.shared.f32 	%f182, [%r52+256];
	fma.rn.f32 	%f183, %f181, %f182, %f180;
	ld.shared.f32 	%f184, [%r6+20];
	ld.shared.f32 	%f185, [%r52+320];
	fma.rn.f32 	%f186, %f184, %f185, %f183;
	ld.shared.f32 	%f187, [%r6+24];
	ld.shared.f32 	%f188, [%r52+384];
	fma.rn.f32 	%f189, %f187, %f188, %f186;
	ld.shared.f32 	%f190, [%r6+28];
	ld.shared.f32 	%f191, [%r52+448];
	fma.rn.f32 	%f192, %f190, %f191, %f189;
	ld.shared.f32 	%f193, [%r6+32];
	ld.shared.f32 	%f194, [%r52+512];
	fma.rn.f32 	%f195, %f193, %f194, %f192;
	ld.shared.f32 	%f196, [%r6+36];
	ld.shared.f32 	%f197, [%r52+576];
	fma.rn.f32 	%f198, %f196, %f197, %f195;
	ld.shared.f32 	%f199, [%r6+40];
	ld.shared.f32 	%f200, [%r52+640];
	fma.rn.f32 	%f201, %f199, %f200, %f198;
	ld.shared.f32 	%f202, [%r6+44];
	ld.shared.f32 	%f203, [%r52+704];
	fma.rn.f32 	%f204, %f202, %f203, %f201;
	ld.shared.f32 	%f205, [%r6+48];
	ld.shared.f32 	%f206, [%r52+768];
	fma.rn.f32 	%f207, %f205, %f206, %f204;
	ld.shared.f32 	%f208, [%r6+52];
	ld.shared.f32 	%f209, [%r52+832];
	fma.rn.f32 	%f210, %f208, %f209, %f207;
	ld.shared.f32 	%f211, [%r6+56];
	ld.shared.f32 	%f212, [%r52+896];
	fma.rn.f32 	%f213, %f211, %f212, %f210;
	ld.shared.f32 	%f214, [%r6+60];
	ld.shared.f32 	%f215, [%r52+960];
	fma.rn.f32 	%f216, %f214, %f215, %f213;
	add.f32 	%f374, %f166, %f216;
	bar.sync 	0;
	add.s32 	%r97, %r97, 64;
	shl.b32 	%r57, %r87, 6;
	add.s32 	%r96, %r96, %r57;
	add.s32 	%r95, %r95, %r57;
	add.s32 	%r94, %r94, %r57;
	add.s32 	%r93, %r93, %r57;
	add.s32 	%r92, %r92, 64;
	add.s32 	%r91, %r91, 4;
	setp.ne.s32 	%p3, %r91, 0;
	@%p3 bra 	$L__BB1_3;
	add.s32 	%r99, %r97, -32;
$L__BB1_5:
	and.b32  	%r58, %r8, 3;
	setp.eq.s32 	%p4, %r58, 0;
	@%p4 bra 	$L__BB1_10;
	setp.eq.s32 	%p5, %r58, 1;
	@%p5 bra 	$L__BB1_8;
	ld.param.u32 	%r88, [_Z8gemm_shmPfS_S_iii_param_4];
	ld.param.u64 	%rd45, [_Z8gemm_shmPfS_S_iii_param_1];
	ld.param.u64 	%rd42, [_Z8gemm_shmPfS_S_iii_param_0];
	add.s32 	%r61, %r5, %r99;
	cvta.to.global.u64 	%rd22, %rd42;
	mul.wide.u32 	%rd23, %r61, 4;
	add.s64 	%rd24, %rd22, %rd23;
	ld.global.f32 	%f218, [%rd24];
	shl.b32 	%r62, %r3, 2;
	add.s32 	%r63, %r6, %r62;
	st.shared.f32 	[%r63], %f218;
	add.s32 	%r64, %r99, %r3;
	mad.lo.s32 	%r65, %r64, %r88, %r2;
	cvta.to.global.u64 	%rd25, %rd45;
	mul.wide.u32 	%rd26, %r65, 4;
	add.s64 	%rd27, %rd25, %rd26;
	ld.global.f32 	%f219, [%rd27];
	mov.u32 	%r68, _ZZ8gemm_shmPfS_S_iiiE7share_B;
	add.s32 	%r69, %r68, %r62;
	add.s32 	%r70, %r69, %r39;
	st.shared.f32 	[%r70], %f219;
	bar.sync 	0;
	ld.shared.f32 	%f220, [%r6];
	ld.shared.f32 	%f221, [%r69];
	fma.rn.f32 	%f222, %f220, %f221, 0f00000000;
	ld.shared.f32 	%f223, [%r6+4];
	ld.shared.f32 	%f224, [%r69+64];
	fma.rn.f32 	%f225, %f223, %f224, %f222;
	ld.shared.f32 	%f226, [%r6+8];
	ld.shared.f32 	%f227, [%r69+128];
	fma.rn.f32 	%f228, %f226, %f227, %f225;
	ld.shared.f32 	%f229, [%r6+12];
	ld.shared.f32 	%f230, [%r69+192];
	fma.rn.f32 	%f231, %f229, %f230, %f228;
	ld.shared.f32 	%f232, [%r6+16];
	ld.shared.f32 	%f233, [%r69+256];
	fma.rn.f32 	%f234, %f232, %f233, %f231;
	ld.shared.f32 	%f235, [%r6+20];
	ld.shared.f32 	%f236, [%r69+320];
	fma.rn.f32 	%f237, %f235, %f236, %f234;
	ld.shared.f32 	%f238, [%r6+24];
	ld.shared.f32 	%f239, [%r69+384];
	fma.rn.f32 	%f240, %f238, %f239, %f237;
	ld.shared.f32 	%f241, [%r6+28];
	ld.shared.f32 	%f242, [%r69+448];
	fma.rn.f32 	%f243, %f241, %f242, %f240;
	ld.shared.f32 	%f244, [%r6+32];
	ld.shared.f32 	%f245, [%r69+512];
	fma.rn.f32 	%f246, %f244, %f245, %f243;
	ld.shared.f32 	%f247, [%r6+36];
	ld.shared.f32 	%f248, [%r69+576];
	fma.rn.f32 	%f249, %f247, %f248, %f246;
	ld.shared.f32 	%f250, [%r6+40];
	ld.shared.f32 	%f251, [%r69+640];
	fma.rn.f32 	%f252, %f250, %f251, %f249;
	ld.shared.f32 	%f253, [%r6+44];
	ld.shared.f32 	%f254, [%r69+704];
	fma.rn.f32 	%f255, %f253, %f254, %f252;
	ld.shared.f32 	%f256, [%r6+48];
	ld.shared.f32 	%f257, [%r69+768];
	fma.rn.f32 	%f258, %f256, %f257, %f255;
	ld.shared.f32 	%f259, [%r6+52];
	ld.shared.f32 	%f260, [%r69+832];
	fma.rn.f32 	%f261, %f259, %f260, %f258;
	ld.shared.f32 	%f262, [%r6+56];
	ld.shared.f32 	%f263, [%r69+896];
	fma.rn.f32 	%f264, %f262, %f263, %f261;
	ld.shared.f32 	%f265, [%r6+60];
	ld.shared.f32 	%f266, [%r69+960];
	fma.rn.f32 	%f267, %f265, %f266, %f264;
	add.f32 	%f268, %f374, %f267;
	bar.sync 	0;
	add.s32 	%r71, %r61, 16;
	mul.wide.u32 	%rd28, %r71, 4;
	add.s64 	%rd29, %rd22, %rd28;
	ld.global.f32 	%f269, [%rd29];
	st.shared.f32 	[%r63], %f269;
	add.s32 	%r72, %r64, 16;
	mad.lo.s32 	%r73, %r72, %r88, %r2;
	mul.wide.u32 	%rd30, %r73, 4;
	add.s64 	%rd31, %rd25, %rd30;
	ld.global.f32 	%f270, [%rd31];
	st.shared.f32 	[%r70], %f270;
	bar.sync 	0;
	ld.shared.f32 	%f271, [%r6];
	ld.shared.f32 	%f272, [%r69];
	fma.rn.f32 	%f273, %f271, %f272, 0f00000000;
	ld.shared.f32 	%f274, [%r6+4];
	ld.shared.f32 	%f275, [%r69+64];
	fma.rn.f32 	%f276, %f274, %f275, %f273;
	ld.shared.f32 	%f277, [%r6+8];
	ld.shared.f32 	%f278, [%r69+128];
	fma.rn.f32 	%f279, %f277, %f278, %f276;
	ld.shared.f32 	%f280, [%r6+12];
	ld.shared.f32 	%f281, [%r69+192];
	fma.rn.f32 	%f282, %f280, %f281, %f279;
	ld.shared.f32 	%f283, [%r6+16];
	ld.shared.f32 	%f284, [%r69+256];
	fma.rn.f32 	%f285, %f283, %f284, %f282;
	ld.shared.f32 	%f286, [%r6+20];
	ld.shared.f32 	%f287, [%r69+320];
	fma.rn.f32 	%f288, %f286, %f287, %f285;
	ld.shared.f32 	%f289, [%r6+24];
	ld.shared.f32 	%f290, [%r69+384];
	fma.rn.f32 	%f291, %f289, %f290, %f288;
	ld.shared.f32 	%f292, [%r6+28];
	ld.shared.f32 	%f293, [%r69+448];
	fma.rn.f32 	%f294, %f292, %f293, %f291;
	ld.shared.f32 	%f295, [%r6+32];
	ld.shared.f32 	%f296, [%r69+512];
	fma.rn.f32 	%f297, %f295, %f296, %f294;
	ld.shared.f32 	%f298, [%r6+36];
	ld.shared.f32 	%f299, [%r69+576];
	fma.rn.f32 	%f300, %f298, %f299, %f297;
	ld.shared.f32 	%f301, [%r6+40];
	ld.shared.f32 	%f302, [%r69+640];
	fma.rn.f32 	%f303, %f301, %f302, %f300;
	ld.shared.f32 	%f304, [%r6+44];
	ld.shared.f32 	%f305, [%r69+704];
	fma.rn.f32 	%f306, %f304, %f305, %f303;
	ld.shared.f32 	%f307, [%r6+48];
	ld.shared.f32 	%f308, [%r69+768];
	fma.rn.f32 	%f309, %f307, %f308, %f306;
	ld.shared.f32 	%f310, [%r6+52];
	ld.shared.f32 	%f311, [%r69+832];
	fma.rn.f32 	%f312, %f310, %f311, %f309;
	ld.shared.f32 	%f313, [%r6+56];
	ld.shared.f32 	%f314, [%r69+896];
	fma.rn.f32 	%f315, %f313, %f314, %f312;
	ld.shared.f32 	%f316, [%r6+60];
	ld.shared.f32 	%f317, [%r69+960];
	fma.rn.f32 	%f318, %f316, %f317, %f315;
	add.f32 	%f374, %f268, %f318;
	bar.sync 	0;
	add.s32 	%r99, %r99, 32;
$L__BB1_8:
	and.b32  	%r74, %r7, 16;
	setp.ne.s32 	%p6, %r74, 0;
	@%p6 bra 	$L__BB1_10;
	ld.param.u32 	%r89, [_Z8gemm_shmPfS_S_iii_param_4];
	ld.param.u64 	%rd46, [_Z8gemm_shmPfS_S_iii_param_1];
	ld.param.u64 	%rd43, [_Z8gemm_shmPfS_S_iii_param_0];
	add.s32 	%r75, %r5, %r99;
	cvta.to.global.u64 	%rd32, %rd43;
	mul.wide.u32 	%rd33, %r75, 4;
	add.s64 	%rd34, %rd32, %rd33;
	ld.global.f32 	%f319, [%rd34];
	shl.b32 	%r76, %r3, 2;
	add.s32 	%r77, %r6, %r76;
	st.shared.f32 	[%r77], %f319;
	add.s32 	%r78, %r99, %r3;
	mad.lo.s32 	%r79, %r78, %r89, %r2;
	cvta.to.global.u64 	%rd35, %rd46;
	mul.wide.u32 	%rd36, %r79, 4;
	add.s64 	%rd37, %rd35, %rd36;
	ld.global.f32 	%f320, [%rd37];
	mov.u32 	%r82, _ZZ8gemm_shmPfS_S_iiiE7share_B;
	add.s32 	%r83, %r82, %r76;
	add.s32 	%r84, %r83, %r39;
	st.shared.f32 	[%r84], %f320;
	bar.sync 	0;
	ld.shared.f32 	%f321, [%r6];
	ld.shared.f32 	%f322, [%r83];
	fma.rn.f32 	%f323, %f321, %f322, 0f00000000;
	ld.shared.f32 	%f324, [%r6+4];
	ld.shared.f32 	%f325, [%r83+64];
	fma.rn.f32 	%f326, %f324, %f325, %f323;
	ld.shared.f32 	%f327, [%r6+8];
	ld.shared.f32 	%f328, [%r83+128];
	fma.rn.f32 	%f329, %f327, %f328, %f326;
	ld.shared.f32 	%f330, [%r6+12];
	ld.shared.f32 	%f331, [%r83+192];
	fma.rn.f32 	%f332, %f330, %f331, %f329;
	ld.shared.f32 	%f333, [%r6+16];
	ld.shared.f32 	%f334, [%r83+256];
	fma.rn.f32 	%f335, %f333, %f334, %f332;
	ld.shared.f32 	%f336, [%r6+20];
	ld.shared.f32 	%f337, [%r83+320];
	fma.rn.f32 	%f338, %f336, %f337, %f335;
	ld.shared.f32 	%f339, [%r6+24];
	ld.shared.f32 	%f340, [%r83+384];
	fma.rn.f32 	%f341, %f339, %f340, %f338;
	ld.shared.f32 	%f342, [%r6+28];
	ld.shared.f32 	%f343, [%r83+448];
	fma.rn.f32 	%f344, %f342, %f343, %f341;
	ld.shared.f32 	%f345, [%r6+32];
	ld.shared.f32 	%f346, [%r83+512];
	fma.rn.f32 	%f347, %f345, %f346, %f344;
	ld.shared.f32 	%f348, [%r6+36];
	ld.shared.f32 	%f349, [%r83+576];
	fma.rn.f32 	%f350, %f348, %f349, %f347;
	ld.shared.f32 	%f351, [%r6+40];
	ld.shared.f32 	%f352, [%r83+640];
	fma.rn.f32 	%f353, %f351, %f352, %f350;
	ld.shared.f32 	%f354, [%r6+44];
	ld.shared.f32 	%f355, [%r83+704];
	fma.rn.f32 	%f356, %f354, %f355, %f353;
	ld.shared.f32 	%f357, [%r6+48];
	ld.shared.f32 	%f358, [%r83+768];
	fma.rn.f32 	%f359, %f357, %f358, %f356;
	ld.shared.f32 	%f360, [%r6+52];
	ld.shared.f32 	%f361, [%r83+832];
	fma.rn.f32 	%f362, %f360, %f361, %f359;
	ld.shared.f32 	%f363, [%r6+56];
	ld.shared.f32 	%f364, [%r83+896];
	fma.rn.f32 	%f365, %f363, %f364, %f362;
	ld.shared.f32 	%f366, [%r6+60];
	ld.shared.f32 	%f367, [%r83+960];
	fma.rn.f32 	%f368, %f366, %f367, %f365;
	add.f32 	%f374, %f374, %f368;
	bar.sync 	0;
$L__BB1_10:
	ld.param.u32 	%r90, [_Z8gemm_shmPfS_S_iii_param_4];
	ld.param.u64 	%rd47, [_Z8gemm_shmPfS_S_iii_param_2];
	cvta.to.global.u64 	%rd38, %rd47;
	mad.lo.s32 	%r85, %r90, %r4, %r2;
	mul.wide.s32 	%rd39, %r85, 4;
	add.s64 	%rd40, %rd38, %rd39;
	st.global.f32 	[%rd40], %f374;
	ret;

}


// ===== COMPILED SASS (sm_100) =====

	.target	sm_100

	.elftype	@"ET_EXEC"


//--------------------- .note.nv.tkinfo           --------------------------
	.section	.note.nv.tkinfo,"",@"SHT_NOTE"
	.sectionflags	@"SHF_NOTE_NV_TKINFO"
	.tkinfo
        /*0018*/ 	.word	0x00000002
        /*0030*/ 	.string	""
        /*0030*/ 	.string	"ptxas"
        /*0030*/ 	.string	"Cuda compilation tools, release 13.0, V13.0.88"
        /*0030*/ 	.string	"Build cuda_13.0.r13.0/compiler.36424714_0"
        /*0030*/ 	.string	"-arch sm_100 -m 64 "



//--------------------- .note.nv.cuinfo           --------------------------
	.section	.note.nv.cuinfo,"",@"SHT_NOTE"
	.sectionflags	@"SHF_NOTE_NV_CUINFO"
        /*0018*/ 	.short	0x0002
        /*001a*/ 	.short	0x0064
        /*001c*/ 	.short	0x0082
	.zero		2


//--------------------- .nv.info                  --------------------------
	.section	.nv.info,"",@"SHT_CUDA_INFO"
	.align	4


	//----- nvinfo : EIATTR_REGCOUNT
	.align		4
        /*0000*/ 	.byte	0x04, 0x2f
        /*0002*/ 	.short	(.L_1 - .L_0)
	.align		4
.L_0:
        /*0004*/ 	.word	index@(_Z4gemmPfS_S_iii)
        /*0008*/ 	.word	0x00000020


	//----- nvinfo : EIATTR_FRAME_SIZE
	.align		4
.L_1:
        /*000c*/ 	.byte	0x04, 0x11
        /*000e*/ 	.short	(.L_3 - .L_2)
	.align		4
.L_2:
        /*0010*/ 	.word	index@(_Z4gemmPfS_S_iii)
        /*0014*/ 	.word	0x00000000


	//----- nvinfo : EIATTR_REGCOUNT
	.align		4
.L_3:
        /*0018*/ 	.byte	0x04, 0x2f
        /*001a*/ 	.short	(.L_5 - .L_4)
	.align		4
.L_4:
        /*001c*/ 	.word	index@(_Z8gemm_shmPfS_S_iii)
        /*0020*/ 	.word	0x00000020


	//----- nvinfo : EIATTR_FRAME_SIZE
	.align		4
.L_5:
        /*0024*/ 	.byte	0x04, 0x11
        /*0026*/ 	.short	(.L_7 - .L_6)
	.align		4
.L_6:
        /*0028*/ 	.word	index@(_Z8gemm_shmPfS_S_iii)
        /*002c*/ 	.word	0x00000000


	//----- nvinfo : EIATTR_MIN_STACK_SIZE
	.align		4
.L_7:
        /*0030*/ 	.byte	0x04, 0x12
        /*0032*/ 	.short	(.L_9 - .L_8)
	.align		4
.L_8:
        /*0034*/ 	.word	index@(_Z8gemm_shmPfS_S_iii)
        /*0038*/ 	.word	0x00000000


	//----- nvinfo : EIATTR_MIN_STACK_SIZE
	.align		4
.L_9:
        /*003c*/ 	.byte	0x04, 0x12
        /*003e*/ 	.short	(.L_11 - .L_10)
	.align		4
.L_10:
        /*0040*/ 	.word	index@(_Z4gemmPfS_S_iii)
        /*0044*/ 	.word	0x00000000
.L_11:


//--------------------- .nv.compat                --------------------------
	.section	.nv.compat,"",@"SHT_CUDA_COMPAT_INFO"
	.align	4
        /*0000*/ 	.byte	0x02, 0x09, 0x00, 0x00, 0x02, 0x02, 0x01, 0x00, 0x02, 0x05, 0x05, 0x00, 0x03, 0x07, 0x01, 0x01
        /*0010*/ 	.byte	0x02, 0x03, 0x00, 0x00, 0x02, 0x06, 0x01, 0x00, 0x04, 0x0b, 0x08, 0x00, 0x09, 0x00, 0x00, 0x00
        /*0020*/ 	.byte	0x00, 0x00, 0x00, 0x00


//--------------------- .nv.info._Z8gemm_shmPfS_S_iii --------------------------
	.section	.nv.info._Z8gemm_shmPfS_S_iii,"",@"SHT_CUDA_INFO"
	.sectionflags	@""
	.align	4


	//----- nvinfo : EIATTR_CUDA_API_VERSION
	.align		4
        /*0000*/ 	.byte	0x04, 0x37
        /*0002*/ 	.short	(.L_13 - .L_12)
.L_12:
        /*0004*/ 	.word	0x00000082


	//----- nvinfo : EIATTR_KPARAM_INFO
	.align		4
.L_13:
        /*0008*/ 	.byte	0x04, 0x17
        /*000a*/ 	.short	(.L_15 - .L_14)
.L_14:
        /*000c*/ 	.word	0x00000000
        /*0010*/ 	.short	0x0005
        /*0012*/ 	.short	0x0020
        /*0014*/ 	.byte	0x00, 0xf0, 0x11, 0x00


	//----- nvinfo : EIATTR_KPARAM_INFO
	.align		4
.L_15:
        /*0018*/ 	.byte	0x04, 0x17
        /*001a*/ 	.short	(.L_17 - .L_16)
.L_16:
        /*001c*/ 	.word	0x00000000
        /*0020*/ 	.short	0x0004
        /*0022*/ 	.short	0x001c
        /*0024*/ 	.byte	0x00, 0xf0, 0x11, 0x00


	//----- nvinfo : EIATTR_KPARAM_INFO
	.align		4
.L_17:
        /*0028*/ 	.byte	0x04, 0x17
        /*002a*/ 	.short	(.L_19 - .L_18)
.L_18:
        /*002c*/ 	.word	0x00000000
        /*0030*/ 	.short	0x0003
        /*0032*/ 	.short	0x0018
        /*0034*/ 	.byte	0x00, 0xf0, 0x11, 0x00


	//----- nvinfo : EIATTR_KPARAM_INFO
	.align		4
.L_19:
        /*0038*/ 	.byte	0x04, 0x17
        /*003a*/ 	.short	(.L_21 - .L_20)
.L_20:
        /*003c*/ 	.word	0x00000000
        /*0040*/ 	.short	0x0002
        /*0042*/ 	.short	0x0010
        /*0044*/ 	.byte	0x00, 0xf5, 0x21, 0x00


	//----- nvinfo : EIATTR_KPARAM_INFO
	.align		4
.L_21:
        /*0048*/ 	.byte	0x04, 0x17
        /*004a*/ 	.short	(.L_23 - .L_22)
.L_22:
        /*004c*/ 	.word	0x00000000
        /*0050*/ 	.short	0x0001
        /*0052*/ 	.short	0x0008
        /*0054*/ 	.byte	0x00, 0xf5, 0x21, 0x00


	//----- nvinfo : EIATTR_KPARAM_INFO
	.align		4
.L_23:
        /*0058*/ 	.byte	0x04, 0x17
        /*005a*/ 	.short	(.L_25 - .L_24)
.L_24:
        /*005c*/ 	.word	0x00000000
        /*0060*/ 	.short	0x0000
        /*0062*/ 	.short	0x0000
        /*0064*/ 	.byte	0x00, 0xf5, 0x21, 0x00


	//----- nvinfo : EIATTR_SPARSE_MMA_MASK
	.align		4
.L_25:
        /*0068*/ 	.byte	0x03, 0x50
        /*006a*/ 	.short	0x0000


	//----- nvinfo : EIATTR_MAXREG_COUNT
	.align		4
        /*006c*/ 	.byte	0x03, 0x1b
        /*006e*/ 	.short	0x00ff


	//----- nvinfo : EIATTR_NUM_BARRIERS
	.align		4
        /*0070*/ 	.byte	0x02, 0x4c
        /*0072*/ 	.byte	0x01
	.zero		1


	//----- nvinfo : EIATTR_MERCURY_ISA_VERSION
	.align		4
        /*0074*/ 	.byte	0x03, 0x5f
        /*0076*/ 	.short	0x0101


	//----- nvinfo : EIATTR_VRC_CTA_INIT_COUNT
	.align		4
        /*0078*/ 	.byte	0x02, 0x4a
	.zero		1
	.zero		1


	//----- nvinfo : EIATTR_EXIT_INSTR_OFFSETS
	.align		4
        /*007c*/ 	.byte	0x04, 0x1c
        /*007e*/ 	.short	(.L_27 - .L_26)


	//   ....[0]....
.L_26:
        /*0080*/ 	.word	0x000019b0


	//----- nvinfo : EIATTR_CBANK_PARAM_SIZE
	.align		4
.L_27:
        /*0084*/ 	.byte	0x03, 0x19
        /*0086*/ 	.short	0x0024


	//----- nvinfo : EIATTR_PARAM_CBANK
	.align		4
        /*0088*/ 	.byte	0x04, 0x0a
        /*008a*/ 	.short	(.L_29 - .L_28)
	.align		4
.L_28:
        /*008c*/ 	.word	index@(.nv.constant0._Z8gemm_shmPfS_S_iii)
        /*0090*/ 	.short	0x0380
        /*0092*/ 	.short	0x0024


	//----- nvinfo : EIATTR_SW_WAR
	.align		4
.L_29:
        /*0094*/ 	.byte	0x04, 0x36
        /*0096*/ 	.short	(.L_31 - .L_30)
.L_30:
        /*0098*/ 	.word	0x00000008
.L_31:


//--------------------- .nv.info._Z4gemmPfS_S_iii --------------------------
	.section	.nv.info._Z4gemmPfS_S_iii,"",@"SHT_CUDA_INFO"
	.sectionflags	@""
	.align	4


	//----- nvinfo : EIATTR_CUDA_API_VERSION
	.align		4
        /*0000*/ 	.byte	0x04, 0x37
        /*0002*/ 	.short	(.L_33 - .L_32)
.L_32:
        /*0004*/ 	.word	0x00000082


	//----- nvinfo : EIATTR_KPARAM_INFO
	.align		4
.L_33:
        /*0008*/ 	.byte	0x04, 0x17
        /*000a*/ 	.short	(.L_35 - .L_34)
.L_34:
        /*000c*/ 	.word	0x00000000
        /*0010*/ 	.short	0x0005
        /*0012*/ 	.short	0x0020
        /*0014*/ 	.byte	0x00, 0xf0, 0x11, 0x00


	//----- nvinfo : EIATTR_KPARAM_INFO
	.align		4
.L_35:
        /*0018*/ 	.byte	0x04, 0x17
        /*001a*/ 	.short	(.L_37 - .L_36)
.L_36:
        /*001c*/ 	.word	0x00000000
        /*0020*/ 	.short	0x0004
        /*0022*/ 	.short	0x001c
        /*0024*/ 	.byte	0x00, 0xf0, 0x11, 0x00


	//----- nvinfo : EIATTR_KPARAM_INFO
	.align		4
.L_37:
        /*0028*/ 	.byte	0x04, 0x17
        /*002a*/ 	.short	(.L_39 - .L_38)
.L_38:
        /*002c*/ 	.word	0x00000000
        /*0030*/ 	.short	0x0003
        /*0032*/ 	.short	0x0018
        /*0034*/ 	.byte	0x00, 0xf0, 0x11, 0x00


	//----- nvinfo : EIATTR_KPARAM_INFO
	.align		4
.L_39:
        /*0038*/ 	.byte	0x04, 0x17
        /*003a*/ 	.short	(.L_41 - .L_40)
.L_40:
        /*003c*/ 	.word	0x00000000
        /*0040*/ 	.short	0x0002
        /*0042*/ 	.short	0x0010
        /*0044*/ 	.byte	0x00, 0xf5, 0x21, 0x00


	//----- nvinfo : EIATTR_KPARAM_INFO
	.align		4
.L_41:
        /*0048*/ 	.byte	0x04, 0x17
        /*004a*/ 	.short	(.L_43 - .L_42)
.L_42:
        /*004c*/ 	.word	0x00000000
        /*0050*/ 	.short	0x0001
        /*0052*/ 	.short	0x0008
        /*0054*/ 	.byte	0x00, 0xf5, 0x21, 0x00


	//----- nvinfo : EIATTR_KPARAM_INFO
	.align		4
.L_43:
        /*0058*/ 	.byte	0x04, 0x17
        /*005a*/ 	.short	(.L_45 - .L_44)
.L_44:
        /*005c*/ 	.word	0x00000000
        /*0060*/ 	.short	0x0000
        /*0062*/ 	.short	0x0000
        /*0064*/ 	.byte	0x00, 0xf5, 0x21, 0x00


	//----- nvinfo : EIATTR_SPARSE_MMA_MASK
	.align		4
.L_45:
        /*0068*/ 	.byte	0x03, 0x50
        /*006a*/ 	.short	0x0000


	//----- nvinfo : EIATTR_MAXREG_COUNT
	.align		4
        /*006c*/ 	.byte	0x03, 0x1b
        /*006e*/ 	.short	0x00ff


	//----- nvinfo : EIATTR_MERCURY_ISA_VERSION
	.align		4
        /*0070*/ 	.byte	0x03, 0x5f
        /*0072*/ 	.short	0x0101


	//----- nvinfo : EIATTR_VRC_CTA_INIT_COUNT
	.align		4
        /*0074*/ 	.byte	0x02, 0x4a
	.zero		1
	.zero		1


	//----- nvinfo : EIATTR_EXIT_INSTR_OFFSETS
	.align		4
        /*0078*/ 	.byte	0x04, 0x1c
        /*007a*/ 	.short	(.L_47 - .L_46)


	//   ....[0]....
.L_46:
        /*007c*/ 	.word	0x00000850


	//----- nvinfo : EIATTR_CBANK_PARAM_SIZE
	.align		4
.L_47:
        /*0080*/ 	.byte	0x03, 0x19
        /*0082*/ 	.short	0x0024


	//----- nvinfo : EIATTR_PARAM_CBANK
	.align		4
        /*0084*/ 	.byte	0x04, 0x0a
        /*0086*/ 	.short	(.L_49 - .L_48)
	.align		4
.L_48:
        /*0088*/ 	.word	index@(.nv.constant0._Z4gemmPfS_S_iii)
        /*008c*/ 	.short	0x0380
        /*008e*/ 	.short	0x0024


	//----- nvinfo : EIATTR_SW_WAR
	.align		4
.L_49:
        /*0090*/ 	.byte	0x04, 0x36
        /*0092*/ 	.short	(.L_51 - .L_50)
.L_50:
        /*0094*/ 	.word	0x00000008
.L_51:


//--------------------- .nv.callgraph             --------------------------
	.section	.nv.callgraph,"",@"SHT_CUDA_CALLGRAPH"
	.align	4
	.sectionentsize	8
	.align		4
        /*0000*/ 	.word	0x00000000
	.align		4
        /*0004*/ 	.word	0xffffffff
	.align		4
        /*0008*/ 	.word	0x00000000
	.align		4
        /*000c*/ 	.word	0xfffffffe
	.align		4
        /*0010*/ 	.word	0x00000000
	.align		4
        /*0014*/ 	.word	0xfffffffd
	.align		4
        /*0018*/ 	.word	0x00000000
	.align		4
        /*001c*/ 	.word	0xfffffffc


//--------------------- .text._Z8gemm_shmPfS_S_iii --------------------------
	.section	.text._Z8gemm_shmPfS_S_iii,"ax",@progbits
	.align	128
        .global         _Z8gemm_shmPfS_S_iii
        .type           _Z8gemm_shmPfS_S_iii,@function
        .size           _Z8gemm_shmPfS_S_iii,(.L_x_10 - _Z8gemm_shmPfS_S_iii)
        .other          _Z8gemm_shmPfS_S_iii,@"STO_CUDA_ENTRY STV_DEFAULT"
_Z8gemm_shmPfS_S_iii:
.text._Z8gemm_shmPfS_S_iii:
[----:B------:R-:W-:Y:S01]  /*0000*/  LDC R1, c[0x0][0x37c] ;  /* 0x0000df00ff017b82 */ /* 0x000fe20000000800 */
[----:B------:R-:W0:Y:S01]  /*0010*/  S2R R3, SR_CTAID.Y ;  /* 0x0000000000037919 */ /* 0x000e220000002600 */
[----:B------:R-:W1:Y:S01]  /*0020*/  LDCU UR9, c[0x0][0x3a0] ;  /* 0x00007400ff0977ac */ /* 0x000e620008000800 */
[----:B------:R-:W-:Y:S01]  /*0030*/  HFMA2 R24, -RZ, RZ, 0, 0 ;  /* 0x00000000ff187431 */ /* 0x000fe200000001ff */
[----:B------:R-:W0:Y:S01]  /*0040*/  S2R R0, SR_TID.Y ;  /* 0x0000000000007919 */ /* 0x000e220000002200 */
[----:B------:R-:W0:Y:S01]  /*0050*/  LDCU UR4, c[0x0][0x364] ;  /* 0x00006c80ff0477ac */ /* 0x000e220008000800 */
[----:B------:R-:W2:Y:S01]  /*0060*/  S2R R17, SR_CTAID.X ;  /* 0x0000000000117919 */ /* 0x000ea20000002500 */
[----:B------:R-:W2:Y:S01]  /*0070*/  LDCU UR5, c[0x0][0x360] ;  /* 0x00006c00ff0577ac */ /* 0x000ea20008000800 */
[----:B------:R-:W2:Y:S01]  /*0080*/  S2R R2, SR_TID.X ;  /* 0x0000000000027919 */ /* 0x000ea20000002100 */
[----:B------:R-:W3:Y:S01]  /*0090*/  LDCU.64 UR10, c[0x0][0x358] ;  /* 0x00006b00ff0a77ac */ /* 0x000ee20008000a00 */
[----:B-1----:R-:W-:Y:S01]  /*00a0*/  UISETP.GE.AND UP0, UPT, UR9, 0x1, UPT ;  /* 0x000000010900788c */ /* 0x002fe2000bf06270 */
[----:B0-----:R-:W-:-:S02]  /*00b0*/  IMAD R18, R3, UR4, R0 ;  /* 0x0000000403127c24 */ /* 0x001fc4000f8e0200 */
[----:B--2---:R-:W-:-:S06]  /*00c0*/  IMAD R17, R17, UR5, R2 ;  /* 0x0000000511117c24 */ /* 0x004fcc000f8e0202 */
[----:B---3--:R-:W-:Y:S05]  /*00d0*/  BRA.U !UP0, `(.L_x_0) ;  /* 0x0000001908207547 */ /* 0x008fea000b800000 */
[----:B------:R-:W0:Y:S01]  /*00e0*/  S2UR UR7, SR_CgaCtaId ;  /* 0x00000000000779c3 */ /* 0x000e220000008800 */
[----:B------:R-:W-:Y:S02]  /*00f0*/  UISETP.GE.U32.AND UP0, UPT, UR9, 0x31, UPT ;  /* 0x000000310900788c */ /* 0x000fe4000bf06070 */
[----:B------:R-:W-:Y:S01]  /*0100*/  IMAD R3, R17, UR9, R0 ;  /* 0x0000000911037c24 */ /* 0x000fe2000f8e0200 */
[----:B------:R-:W-:Y:S01]  /*0110*/  UMOV UR5, 0x400 ;  /* 0x0000040000057882 */ /* 0x000fe20000000000 */
[----:B------:R-:W-:Y:S01]  /*0120*/  UIADD3 UR8, UPT, UPT, UR9, -0x1, URZ ;  /* 0xffffffff09087890 */ /* 0x000fe2000fffe0ff */
[----:B------:R-:W-:-:S03]  /*0130*/  MOV R24, RZ ;  /* 0x000000ff00187202 */ /* 0x000fc60000000f00 */
[----:B------:R-:W-:Y:S02]  /*0140*/  ULEA.HI UR6, UR8, 0x1, URZ, 0x1c ;  /* 0x0000000108067891 */ /* 0x000fe4000f8fe0ff */
[----:B0-----:R-:W-:-:S06]  /*0150*/  ULEA UR4, UR7, UR5, 0x18 ;  /* 0x0000000507047291 */ /* 0x001fcc000f8ec0ff */
[----:B------:R-:W-:Y:S01]  /*0160*/  LEA R16, R0, UR4, 0x6 ;  /* 0x0000000400107c11 */ /* 0x000fe2000f8e30ff */
[----:B------:R-:W-:Y:S01]  /*0170*/  UMOV UR4, URZ ;  /* 0x000000ff00047c82 */ /* 0x000fe20008000000 */
[----:B------:R-:W-:Y:S05]  /*0180*/  BRA.U !UP0, `(.L_x_1) ;  /* 0x0000000d08547547 */ /* 0x000fea000b800000 */
[----:B------:R-:W0:Y:S01]  /*0190*/  LDC R12, c[0x0][0x39c] ;  /* 0x0000e700ff0c7b82 */ /* 0x000e220000000800 */
[----:B------:R-:W-:Y:S01]  /*01a0*/  UIADD3 UR5, UPT, UPT, UR5, 0x400, URZ ;  /* 0x0000040005057890 */ /* 0x000fe2000fffe0ff */
[C---:B------:R-:W-:Y:S01]  /*01b0*/  IADD3 R23, PT, PT, R2.reuse, 0x10, RZ ;  /* 0x0000001002177810 */ /* 0x040fe20007ffe0ff */
[----:B------:R-:W-:Y:S01]  /*01c0*/  ULOP3.LUT UR4, UR6, 0x1ffffffc, URZ, 0xc0, !UPT ;  /* 0x1ffffffc06047892 */ /* 0x000fe2000f8ec0ff */
[C---:B------:R-:W-:Y:S01]  /*01d0*/  IADD3 R5, PT, PT, R2.reuse, 0x20, RZ ;  /* 0x0000002002057810 */ /* 0x040fe20007ffe0ff */
[----:B------:R-:W-:Y:S01]  /*01e0*/  ULEA UR5, UR7, UR5, 0x18 ;  /* 0x0000000507057291 */ /* 0x000fe2000f8ec0ff */
[----:B------:R-:W-:Y:S01]  /*01f0*/  IADD3 R21, PT, PT, R2, 0x30, RZ ;  /* 0x0000003002157810 */ /* 0x000fe20007ffe0ff */
[----:B------:R-:W-:Y:S01]  /*0200*/  UIADD3 UR4, UPT, UPT, -UR4, URZ, URZ ;  /* 0x000000ff04047290 */ /* 0x000fe2000fffe1ff */
[----:B------:R-:W-:Y:S02]  /*0210*/  MOV R24, RZ ;  /* 0x000000ff00187202 */ /* 0x000fe40000000f00 */
[----:B------:R-:W-:-:S02]  /*0220*/  MOV R19, R3 ;  /* 0x0000000300137202 */ /* 0x000fc40000000f00 */
[C---:B------:R-:W-:Y:S01]  /*0230*/  LEA R14, R2.reuse, UR5, 0x2 ;  /* 0x00000005020e7c11 */ /* 0x040fe2000f8e10ff */
[----:B------:R-:W-:Y:S01]  /*0240*/  UMOV UR5, 0x20 ;  /* 0x0000002000057882 */ /* 0x000fe20000000000 */
[----:B------:R-:W-:Y:S02]  /*0250*/  LEA R15, R2, R16, 0x2 ;  /* 0x00000010020f7211 */ /* 0x000fe400078e10ff */
[----:B------:R-:W-:Y:S01]  /*0260*/  LEA R13, R0, R14, 0x6 ;  /* 0x0000000e000d7211 */ /* 0x000fe200078e30ff */
[-CC-:B0-----:R-:W-:Y:S02]  /*0270*/  IMAD R23, R23, R12.reuse, R18.reuse ;  /* 0x0000000c17177224 */ /* 0x181fe400078e0212 */
[-CC-:B------:R-:W-:Y:S02]  /*0280*/  IMAD R22, R5, R12.reuse, R18.reuse ;  /* 0x0000000c05167224 */ /* 0x180fe400078e0212 */
[-CC-:B------:R-:W-:Y:S02]  /*0290*/  IMAD R21, R21, R12.reuse, R18.reuse ;  /* 0x0000000c15157224 */ /* 0x180fe400078e0212 */
[----:B------:R-:W-:-:S07]  /*02a0*/  IMAD R20, R2, R12, R18 ;  /* 0x0000000c02147224 */ /* 0x000fce00078e0212 */
.L_x_2:
[----:B------:R-:W0:Y:S08]  /*02b0*/  LDC.64 R28, c[0x0][0x380] ;  /* 0x0000e000ff1c7b82 */ /* 0x000e300000000a00 */
[----:B------:R-:W1:Y:S01]  /*02c0*/  LDC.64 R26, c[0x0][0x388] ;  /* 0x0000e200ff1a7b82 */ /* 0x000e620000000a00 */
[----:B0-----:R-:W-:-:S05]  /*02d0*/  IMAD.WIDE.U32 R6, R19, 0x4, R28 ;  /* 0x0000000413067825 */ /* 0x001fca00078e001c */
[----:B------:R-:W2:Y:S01]  /*02e0*/  LDG.E R8, desc[UR10][R6.64] ;  /* 0x0000000a06087981 */ /* 0x000ea2000c1e1900 */
[----:B-1----:R-:W-:-:S05]  /*02f0*/  IMAD.WIDE.U32 R4, R20, 0x4, R26 ;  /* 0x0000000414047825 */ /* 0x002fca00078e001a */
[----:B------:R-:W3:Y:S04]  /*0300*/  LDG.E R10, desc[UR10][R4.64] ;  /* 0x0000000a040a7981 */ /* 0x000ee8000c1e1900 */
[----:B--2---:R-:W-:Y:S04]  /*0310*/  STS [R15], R8 ;  /* 0x000000080f007388 */ /* 0x004fe80000000800 */
[----:B---3--:R-:W-:Y:S01]  /*0320*/  STS [R13], R10 ;  /* 0x0000000a0d007388 */ /* 0x008fe20000000800 */
[----:B------:R-:W-:Y:S06]  /*0330*/  BAR.SYNC.DEFER_BLOCKING 0x0 ;  /* 0x0000000000007b1d */ /* 0x000fec0000010000 */
[----:B------:R-:W-:Y:S04]  /*0340*/  LDS R9, [R14] ;  /* 0x000000000e097984 */ /* 0x000fe80000000800 */
[----:B------:R-:W0:Y:S04]  /*0350*/  LDS.128 R4, [R16] ;  /* 0x0000000010047984 */ /* 0x000e280000000c00 */
[----:B------:R-:W1:Y:S04]  /*0360*/  LDS R11, [R14+0x40] ;  /* 0x000040000e0b7984 */ /* 0x000e680000000800 */
[----:B------:R-:W-:Y:S04]  /*0370*/  LDS R25, [R14+0xc0] ;  /* 0x0000c0000e197984 */ /* 0x000fe80000000800 */
[----:B------:R-:W-:Y:S01]  /*0380*/  LDS R8, [R14+0x100] ;  /* 0x000100000e087984 */ /* 0x000fe20000000800 */
[----:B0-----:R-:W-:-:S04]  /*0390*/  FFMA R9, R4, R9, RZ ;  /* 0x0000000904097223 */ /* 0x001fc800000000ff */
[----:B-1----:R-:W-:Y:S02]  /*03a0*/  FFMA R9, R11, R5, R9 ;  /* 0x000000050b097223 */ /* 0x002fe40000000009 */
[----:B------:R-:W0:Y:S02]  /*03b0*/  LDS R11, [R14+0x80] ;  /* 0x000080000e0b7984 */ /* 0x000e240000000800 */
[----:B0-----:R-:W-:Y:S02]  /*03c0*/  FFMA R6, R11, R6, R9 ;  /* 0x000000060b067223 */ /* 0x001fe40000000009 */
[----:B------:R-:W-:Y:S02]  /*03d0*/  LDS R9, [R14+0x140] ;  /* 0x000140000e097984 */ /* 0x000fe40000000800 */
[----:B------:R-:W-:Y:S02]  /*03e0*/  FFMA R25, R25, R7, R6 ;  /* 0x0000000719197223 */ /* 0x000fe40000000006 */
[----:B------:R-:W0:Y:S02]  /*03f0*/  LDS.128 R4, [R16+0x10] ;  /* 0x0000100010047984 */ /* 0x000e240000000c00 */
[----:B0-----:R-:W-:-:S02]  /*0400*/  FFMA R4, R4, R8, R25 ;  /* 0x0000000804047223 */ /* 0x001fc40000000019 */
[----:B------:R-:W-:Y:S02]  /*0410*/  LDS R8, [R14+0x200] ;  /* 0x000200000e087984 */ /* 0x000fe40000000800 */
[----:B------:R-:W-:Y:S02]  /*0420*/  FFMA R5, R9, R5, R4 ;  /* 0x0000000509057223 */ /* 0x000fe40000000004 */
[----:B------:R-:W0:Y:S04]  /*0430*/  LDS R4, [R14+0x180] ;  /* 0x000180000e047984 */ /* 0x000e280000000800 */
[----:B------:R-:W1:Y:S01]  /*0440*/  LDS R9, [R14+0x1c0] ;  /* 0x0001c0000e097984 */ /* 0x000e620000000800 */
[----:B0-----:R-:W-:-:S04]  /*0450*/  FFMA R4, R4, R6, R5 ;  /* 0x0000000604047223 */ /* 0x001fc80000000005 */
[----:B-1----:R-:W-:Y:S02]  /*0460*/  FFMA R9, R9, R7, R4 ;  /* 0x0000000709097223 */ /* 0x002fe40000000004 */
[----:B------:R-:W0:Y:S02]  /*0470*/  LDS.128 R4, [R16+0x20] ;  /* 0x0000200010047984 */ /* 0x000e240000000c00 */
[----:B0-----:R-:W-:Y:S02]  /*0480*/  FFMA R4, R4, R8, R9 ;  /* 0x0000000804047223 */ /* 0x001fe40000000009 */
[----:B------:R-:W0:Y:S04]  /*0490*/  LDS R9, [R14+0x240] ;  /* 0x000240000e097984 */ /* 0x000e280000000800 */
[----:B------:R-:W-:Y:S01]  /*04a0*/  LDS R8, [R14+0x300] ;  /* 0x000300000e087984 */ /* 0x000fe20000000800 */
[----:B0-----:R-:W-:-:S03]  /*04b0*/  FFMA R5, R9, R5, R4 ;  /* 0x0000000509057223 */ /* 0x001fc60000000004 */
[----:B------:R-:W0:Y:S04]  /*04c0*/  LDS R4, [R14+0x280] ;  /* 0x000280000e047984 */ /* 0x000e280000000800 */
[----:B------:R-:W1:Y:S01]  /*04d0*/  LDS R9, [R14+0x2c0] ;  /* 0x0002c0000e097984 */ /* 0x000e620000000800 */
[----:B0-----:R-:W-:-:S04]  /*04e0*/  FFMA R4, R4, R6, R5 ;  /* 0x0000000604047223 */ /* 0x001fc80000000005 */
[----:B-1----:R-:W-:Y:S02]  /*04f0*/  FFMA R9, R9, R7, R4 ;  /* 0x0000000709097223 */ /* 0x002fe40000000004 */
[----:B------:R-:W0:Y:S02]  /*0500*/  LDS.128 R4, [R16+0x30] ;  /* 0x0000300010047984 */ /* 0x000e240000000c00 */
[----:B0-----:R-:W-:Y:S02]  /*0510*/  FFMA R4, R4, R8, R9 ;  /* 0x0000000804047223 */ /* 0x001fe40000000009 */
[----:B------:R-:W0:Y:S04]  /*0520*/  LDS R9, [R14+0x340] ;  /* 0x000340000e097984 */ /* 0x000e280000000800 */
[----:B------:R-:W1:Y:S01]  /*0530*/  LDS R8, [R14+0x380] ;  /* 0x000380000e087984 */ /* 0x000e620000000800 */
[----:B0-----:R-:W-:Y:S01]  /*0540*/  FFMA R5, R9, R5, R4 ;  /* 0x0000000509057223 */ /* 0x001fe20000000004 */
[----:B------:R-:W-:-:S03]  /*0550*/  IADD3 R9, PT, PT, R19, 0x10, RZ ;  /* 0x0000001013097810 */ /* 0x000fc60007ffe0ff */
[----:B-1----:R-:W-:Y:S02]  /*0560*/  FFMA R6, R8, R6, R5 ;  /* 0x0000000608067223 */ /* 0x002fe40000000005 */
[----:B------:R-:W-:Y:S02]  /*0570*/  IMAD.WIDE.U32 R4, R9, 0x4, R28 ;  /* 0x0000000409047825 */ /* 0x000fe400078e001c */
[----:B------:R-:W0:Y:S01]  /*0580*/  LDS R9, [R14+0x3c0] ;  /* 0x0003c0000e097984 */ /* 0x000e220000000800 */
[----:B------:R-:W-:Y:S06]  /*0590*/  BAR.SYNC.DEFER_BLOCKING 0x0 ;  /* 0x0000000000007b1d */ /* 0x000fec0000010000 */
[----:B------:R1:W2:Y:S02]  /*05a0*/  LDG.E R8, desc[UR10][R4.64] ;  /* 0x0000000a04087981 */ /* 0x0002a4000c1e1900 */
[----:B-1----:R-:W-:-:S05]  /*05b0*/  IMAD.WIDE.U32 R4, R23, 0x4, R26 ;  /* 0x0000000417047825 */ /* 0x002fca00078e001a */
[----:B------:R-:W3:Y:S01]  /*05c0*/  LDG.E R10, desc[UR10][R4.64] ;  /* 0x0000000a040a7981 */ /* 0x000ee2000c1e1900 */
[----:B0-----:R-:W-:-:S04]  /*05d0*/  FFMA R9, R9, R7, R6 ;  /* 0x0000000709097223 */ /* 0x001fc80000000006 */
[----:B------:R-:W-:Y:S01]  /*05e0*/  FADD R24, R9, R24 ;  /* 0x0000001809187221 */ /* 0x000fe20000000000 */
        /* <DEDUP_REMOVED lines=10> */
[----:B------:R-:W0:Y:S04]  /*0690*/  LDS R25, [R14+0x80] ;  /* 0x000080000e197984 */ /* 0x000e280000000800 */
[----:B------:R-:W1:Y:S01]  /*06a0*/  LDS R5, [R14+0xc0] ;  /* 0x0000c0000e057984 */ /* 0x000e620000000800 */
[----:B0-----:R-:W-:-:S04]  /*06b0*/  FFMA R6, R25, R6, R11 ;  /* 0x0000000619067223 */ /* 0x001fc8000000000b */
[----:B-1----:R-:W-:Y:S02]  /*06c0*/  FFMA R11, R5, R7, R6 ;  /* 0x00000007050b7223 */ /* 0x002fe40000000006 */
[----:B------:R-:W0:Y:S02]  /*06d0*/  LDS.128 R4, [R16+0x10] ;  /* 0x0000100010047984 */ /* 0x000e240000000c00 */
[----:B0-----:R-:W-:Y:S02]  /*06e0*/  FFMA R4, R4, R8, R11 ;  /* 0x0000000804047223 */ /* 0x001fe4000000000b */
        /* <DEDUP_REMOVED lines=42> */
[----:B0-----:R-:W-:-:S03]  /*0990*/  FFMA R6, R25, R6, R11 ;  /* 0x0000000619067223 */ /* 0x001fc6000000000b */
[----:B------:R-:W-:Y:S01]  /*09a0*/  LDS R25, [R14+0x380] ;  /* 0x000380000e197984 */ /* 0x000fe20000000800 */
[----:B-1----:R-:W-:-:S03]  /*09b0*/  FFMA R11, R5, R7, R6 ;  /* 0x00000007050b7223 */ /* 0x002fc60000000006 */
        /* <DEDUP_REMOVED lines=10> */
[----:B------:R-:W0:Y:S02]  /*0a60*/  LDS R9, [R14+0x240] ;  /* 0x000240000e097984 */ /* 0x000e240000000800 */
[----:B0-----:R-:W-:Y:S02]  /*0a70*/  FFMA R5, R9, R5, R4 ;  /* 0x0000000509057223 */ /* 0x001fe40000000004 */
[----:B------:R-:W0:Y:S04]  /*0a80*/  LDS R4, [R14+0x280] ;  /* 0x000280000e047984 */ /* 0x000e280000000800 */
[----:B------:R-:W1:Y:S01]  /*0a90*/  LDS R9, [R14+0x2c0] ;  /* 0x0002c0000e097984 */ /* 0x000e620000000800 */
[----:B0-----:R-:W-:-:S03]  /*0aa0*/  FFMA R4, R4, R6, R5 ;  /* 0x0000000604047223 */ /* 0x001fc60000000005 */
[----:B------:R-:W-:Y:S01]  /*0ab0*/  LDS R5, [R14+0x300] ;  /* 0x000300000e057984 */ /* 0x000fe20000000800 */
[----:B-1----:R-:W-:-:S03]  /*0ac0*/  FFMA R7, R9, R7, R4 ;  /* 0x0000000709077223 */ /* 0x002fc60000000004 */
[----:B------:R-:W0:Y:S02]  /*0ad0*/  LDS.128 R8, [R16+0x30] ;  /* 0x0000300010087984 */ /* 0x000e240000000c00 */
[----:B0-----:R-:W-:Y:S02]  /*0ae0*/  FFMA R8, R8, R5, R7 ;  /* 0x0000000508087223 */ /* 0x001fe40000000007 */
[----:B------:R-:W0:Y:S01]  /*0af0*/  LDS R5, [R14+0x340] ;  /* 0x000340000e057984 */ /* 0x000e220000000800 */
[----:B------:R-:W-:Y:S01]  /*0b00*/  IADD3 R7, PT, PT, R19, 0x30, RZ ;  /* 0x0000003013077810 */ /* 0x000fe20007ffe0ff */
[----:B------:R-:W-:-:S04]  /*0b10*/  IMAD.WIDE.U32 R26, R21, 0x4, R26 ;  /* 0x00000004151a7825 */ /* 0x000fc800078e001a */
[----:B------:R-:W-:-:S04]  /*0b20*/  IMAD.WIDE.U32 R28, R7, 0x4, R28 ;  /* 0x00000004071c7825 */ /* 0x000fc800078e001c */
[----:B0-----:R-:W-:Y:S02]  /*0b30*/  FFMA R9, R5, R9, R8 ;  /* 0x0000000905097223 */ /* 0x001fe40000000008 */
[----:B------:R-:W-:Y:S01]  /*0b40*/  LDS R8, [R14+0x3c0] ;  /* 0x0003c0000e087984 */ /* 0x000fe20000000800 */
[----:B------:R-:W-:Y:S06]  /*0b50*/  BAR.SYNC.DEFER_BLOCKING 0x0 ;  /* 0x0000000000007b1d */ /* 0x000fec0000010000 */
[----:B------:R-:W2:Y:S04]  /*0b60*/  LDG.E R28, desc[UR10][R28.64] ;  /* 0x0000000a1c1c7981 */ /* 0x000ea8000c1e1900 */
[----:B------:R-:W3:Y:S01]  /*0b70*/  LDG.E R26, desc[UR10][R26.64] ;  /* 0x0000000a1a1a7981 */ /* 0x000ee2000c1e1900 */
[----:B------:R-:W-:-:S03]  /*0b80*/  FFMA R10, R25, R10, R9 ;  /* 0x0000000a190a7223 */ /* 0x000fc60000000009 */
[----:B--2---:R-:W-:Y:S04]  /*0b90*/  STS [R15], R28 ;  /* 0x0000001c0f007388 */ /* 0x004fe80000000800 */
[----:B---3--:R-:W-:Y:S01]  /*0ba0*/  STS [R13], R26 ;  /* 0x0000001a0d007388 */ /* 0x008fe20000000800 */
[----:B------:R-:W-:Y:S06]  /*0bb0*/  BAR.SYNC.DEFER_BLOCKING 0x0 ;  /* 0x0000000000007b1d */ /* 0x000fec0000010000 */
[----:B------:R-:W-:Y:S04]  /*0bc0*/  LDS R27, [R14] ;  /* 0x000000000e1b7984 */ /* 0x000fe80000000800 */
[----:B------:R-:W0:Y:S04]  /*0bd0*/  LDS.128 R4, [R16] ;  /* 0x0000000010047984 */ /* 0x000e280000000c00 */
[----:B------:R-:W-:Y:S04]  /*0be0*/  LDS R29, [R14+0xc0] ;  /* 0x0000c0000e1d7984 */ /* 0x000fe80000000800 */
[----:B------:R-:W-:Y:S04]  /*0bf0*/  LDS R9, [R14+0x100] ;  /* 0x000100000e097984 */ /* 0x000fe80000000800 */
[----:B------:R-:W-:Y:S04]  /*0c00*/  LDS R25, [R14+0x140] ;  /* 0x000140000e197984 */ /* 0x000fe80000000800 */
[----:B------:R-:W-:Y:S04]  /*0c10*/  LDS R26, [R14+0x180] ;  /* 0x000180000e1a7984 */ /* 0x000fe80000000800 */
[----:B------:R-:W-:Y:S01]  /*0c20*/  LDS R28, [R14+0x380] ;  /* 0x000380000e1c7984 */ /* 0x000fe20000000800 */
[----:B0-----:R-:W-:-:S03]  /*0c30*/  FFMA R4, R4, R27, RZ ;  /* 0x0000001b04047223 */ /* 0x001fc600000000ff */
[----:B------:R-:W0:Y:S02]  /*0c40*/  LDS R27, [R14+0x40] ;  /* 0x000040000e1b7984 */ /* 0x000e240000000800 */
[----:B0-----:R-:W-:Y:S02]  /*0c50*/  FFMA R5, R27, R5, R4 ;  /* 0x000000051b057223 */ /* 0x001fe40000000004 */
[----:B------:R-:W0:Y:S04]  /*0c60*/  LDS R4, [R14+0x80] ;  /* 0x000080000e047984 */ /* 0x000e280000000800 */
[----:B------:R-:W-:Y:S01]  /*0c70*/  LDS R27, [R14+0x240] ;  /* 0x000240000e1b7984 */ /* 0x000fe20000000800 */
[----:B0-----:R-:W-:-:S04]  /*0c80*/  FFMA R4, R4, R6, R5 ;  /* 0x0000000604047223 */ /* 0x001fc80000000005 */
[----:B------:R-:W-:Y:S02]  /*0c90*/  FFMA R29, R29, R7, R4 ;  /* 0x000000071d1d7223 */ /* 0x000fe40000000004 */
[----:B------:R-:W0:Y:S02]  /*0ca0*/  LDS.128 R4, [R16+0x10] ;  /* 0x0000100010047984 */ /* 0x000e240000000c00 */
[----:B0-----:R-:W-:Y:S02]  /*0cb0*/  FFMA R4, R4, R9, R29 ;  /* 0x0000000904047223 */ /* 0x001fe4000000001d */
[----:B------:R-:W0:Y:S02]  /*0cc0*/  LDS R9, [R14+0x1c0] ;  /* 0x0001c0000e097984 */ /* 0x000e240000000800 */
[----:B------:R-:W-:Y:S02]  /*0cd0*/  FFMA R5, R25, R5, R4 ;  /* 0x0000000519057223 */ /* 0x000fe40000000004 */
[----:B------:R-:W-:Y:S02]  /*0ce0*/  LDS R25, [R14+0x200] ;  /* 0x000200000e197984 */ /* 0x000fe40000000800 */
[----:B------:R-:W-:-:S02]  /*0cf0*/  FFMA R6, R26, R6, R5 ;  /* 0x000000061a067223 */ /* 0x000fc40000000005 */
[----:B------:R-:W-:Y:S02]  /*0d00*/  LDS R26, [R14+0x280] ;  /* 0x000280000e1a7984 */ /* 0x000fe40000000800 */
[----:B0-----:R-:W-:Y:S02]  /*0d10*/  FFMA R9, R9, R7, R6 ;  /* 0x0000000709097223 */ /* 0x001fe40000000006 */
[----:B------:R-:W0:Y:S02]  /*0d20*/  LDS.128 R4, [R16+0x20] ;  /* 0x0000200010047984 */ /* 0x000e240000000c00 */
[----:B0-----:R-:W-:Y:S02]  /*0d30*/  FFMA R4, R4, R25, R9 ;  /* 0x0000001904047223 */ /* 0x001fe40000000009 */
[----:B------:R-:W0:Y:S02]  /*0d40*/  LDS R9, [R14+0x2c0] ;  /* 0x0002c0000e097984 */ /* 0x000e240000000800 */
[----:B------:R-:W-:-:S02]  /*0d50*/  FFMA R5, R27, R5, R4 ;  /* 0x000000051b057223 */ /* 0x000fc40000000004 */
[----:B------:R-:W-:Y:S02]  /*0d60*/  LDS R25, [R14+0x300] ;  /* 0x000300000e197984 */ /* 0x000fe40000000800 */
[----:B------:R-:W-:Y:S02]  /*0d70*/  FFMA R6, R26, R6, R5 ;  /* 0x000000061a067223 */ /* 0x000fe40000000005 */
[----:B------:R-:W-:Y:S02]  /*0d80*/  LDS R27, [R14+0x340] ;  /* 0x000340000e1b7984 */ /* 0x000fe40000000800 */
[----:B0-----:R-:W-:Y:S02]  /*0d90*/  FFMA R9, R9, R7, R6 ;  /* 0x0000000709097223 */ /* 0x001fe40000000006 */
[----:B------:R-:W0:Y:S01]  /*0da0*/  LDS.128 R4, [R16+0x30] ;  /* 0x0000300010047984 */ /* 0x000e220000000c00 */
[----:B------:R-:W-:Y:S01]  /*0db0*/  UIADD3 UR4, UPT, UPT, UR4, 0x4, URZ ;  /* 0x0000000404047890 */ /* 0x000fe2000fffe0ff */
[----:B------:R-:W-:-:S03]  /*0dc0*/  FFMA R11, R8, R11, R10 ;  /* 0x0000000b080b7223 */ /* 0x000fc6000000000a */
[----:B------:R-:W-:Y:S01]  /*0dd0*/  UISETP.NE.AND UP0, UPT, UR4, URZ, UPT ;  /* 0x000000ff0400728c */ /* 0x000fe2000bf05270 */
[----:B0-----:R-:W-:Y:S02]  /*0de0*/  FFMA R26, R4, R25, R9 ;  /* 0x00000019041a7223 */ /* 0x001fe40000000009 */
[----:B------:R-:W0:Y:S02]  /*0df0*/  LDS R4, [R14+0x3c0] ;  /* 0x0003c0000e047984 */ /* 0x000e240000000800 */
[----:B------:R-:W-:-:S04]  /*0e00*/  FFMA R5, R27, R5, R26 ;  /* 0x000000051b057223 */ /* 0x000fc8000000001a */
[----:B------:R-:W-:Y:S01]  /*0e10*/  FFMA R5, R28, R6, R5 ;  /* 0x000000061c057223 */ /* 0x000fe20000000005 */
[----:B------:R-:W-:Y:S01]  /*0e20*/  FADD R24, R24, R11 ;  /* 0x0000000b18187221 */ /* 0x000fe20000000000 */
[----:B------:R-:W-:Y:S02]  /*0e30*/  IADD3 R19, PT, PT, R19, 0x40, RZ ;  /* 0x0000004013137810 */ /* 0x000fe40007ffe0ff */
[C---:B------:R-:W-:Y:S02]  /*0e40*/  LEA R23, R12.reuse, R23, 0x6 ;  /* 0x000000170c177211 */ /* 0x040fe400078e30ff */
[C---:B------:R-:W-:Y:S02]  /*0e50*/  LEA R22, R12.reuse, R22, 0x6 ;  /* 0x000000160c167211 */ /* 0x040fe400078e30ff */
[C---:B------:R-:W-:Y:S02]  /*0e60*/  LEA R21, R12.reuse, R21, 0x6 ;  /* 0x000000150c157211 */ /* 0x040fe400078e30ff */
[----:B------:R-:W-:Y:S01]  /*0e70*/  LEA R20, R12, R20, 0x6 ;  /* 0x000000140c147211 */ /* 0x000fe200078e30ff */
[----:B------:R-:W-:Y:S01]  /*0e80*/  UIADD3 UR5, UPT, UPT, UR5, 0x40, URZ ;  /* 0x0000004005057890 */ /* 0x000fe2000fffe0ff */
[----:B0-----:R-:W-:-:S04]  /*0e90*/  FFMA R5, R4, R7, R5 ;  /* 0x0000000704057223 */ /* 0x001fc80000000005 */
[----:B------:R-:W-:Y:S01]  /*0ea0*/  FADD R24, R24, R5 ;  /* 0x0000000518187221 */ /* 0x000fe20000000000 */
[----:B------:R-:W-:Y:S06]  /*0eb0*/  BAR.SYNC.DEFER_BLOCKING 0x0 ;  /* 0x0000000000007b1d */ /* 0x000fec0000010000 */
[----:B------:R-:W-:Y:S05]  /*0ec0*/  BRA.U UP0, `(.L_x_2) ;  /* 0xfffffff100f87547 */ /* 0x000fea000b83ffff */
[----:B------:R-:W-:-:S12]  /*0ed0*/  UIADD3 UR4, UPT, UPT, UR5, -0x20, URZ ;  /* 0xffffffe005047890 */ /* 0x000fd8000fffe0ff */
.L_x_1:
[----:B------:R-:W-:-:S09]  /*0ee0*/  ULOP3.LUT UP0, UR6, UR6, 0x3, URZ, 0xc0, !UPT ;  /* 0x0000000306067892 */ /* 0x000fd2000f80c0ff */
[----:B------:R-:W-:Y:S05]  /*0ef0*/  BRA.U !UP0, `(.L_x_0) ;  /* 0x0000000908987547 */ /* 0x000fea000b800000 */
[----:B------:R-:W-:Y:S02]  /*0f00*/  UISETP.NE.AND UP1, UPT, UR6, 0x1, UPT ;  /* 0x000000010600788c */ /* 0x000fe4000bf25270 */
[----:B------:R-:W-:Y:S01]  /*0f10*/  ULOP3.LUT UP0, URZ, UR8, 0x10, URZ, 0xc0, !UPT ;  /* 0x0000001008ff7892 */ /* 0x000fe2000f80c0ff */
[----:B------:R-:W-:-:S06]  /*0f20*/  UMOV UR6, 0x400 ;  /* 0x0000040000067882 */ /* 0x000fcc0000000000 */
[----:B------:R-:W-:Y:S05]  /*0f30*/  BRA.U !UP1, `(.L_x_3) ;  /* 0x0000000509a47547 */ /* 0x000fea000b800000 */
[----:B------:R-:W0:Y:S01]  /*0f40*/  LDC.64 R22, c[0x0][0x380] ;  /* 0x0000e000ff167b82 */ /* 0x000e220000000a00 */
[----:B------:R-:W1:Y:S01]  /*0f50*/  LDCU UR8, c[0x0][0x39c] ;  /* 0x00007380ff0877ac */ /* 0x000e620008000800 */
[----:B------:R-:W-:Y:S02]  /*0f60*/  IADD3 R29, PT, PT, R2, UR4, RZ ;  /* 0x00000004021d7c10 */ /* 0x000fe4000fffe0ff */
[----:B------:R-:W-:-:S04]  /*0f70*/  IADD3 R27, PT, PT, R3, UR4, RZ ;  /* 0x00000004031b7c10 */ /* 0x000fc8000fffe0ff */
[----:B------:R-:W2:Y:S01]  /*0f80*/  LDC.64 R20, c[0x0][0x388] ;  /* 0x0000e200ff147b82 */ /* 0x000ea20000000a00 */
[----:B-1----:R-:W-:Y:S02]  /*0f90*/  IMAD R7, R29, UR8, R18 ;  /* 0x000000081d077c24 */ /* 0x002fe4000f8e0212 */
[----:B0-----:R-:W-:-:S06]  /*0fa0*/  IMAD.WIDE.U32 R4, R27, 0x4, R22 ;  /* 0x000000041b047825 */ /* 0x001fcc00078e0016 */
[----:B------:R-:W3:Y:S01]  /*0fb0*/  LDG.E R5, desc[UR10][R4.64] ;  /* 0x0000000a04057981 */ /* 0x000ee2000c1e1900 */
[----:B--2---:R-:W-:-:S06]  /*0fc0*/  IMAD.WIDE.U32 R6, R7, 0x4, R20 ;  /* 0x0000000407067825 */ /* 0x004fcc00078e0014 */
[----:B------:R-:W2:Y:S01]  /*0fd0*/  LDG.E R6, desc[UR10][R6.64] ;  /* 0x0000000a06067981 */ /* 0x000ea2000c1e1900 */
[----:B------:R-:W-:-:S04]  /*0fe0*/  UIADD3 UR5, UPT, UPT, UR6, 0x400, URZ ;  /* 0x0000040006057890 */ /* 0x000fc8000fffe0ff */
[----:B------:R-:W-:Y:S01]  /*0ff0*/  ULEA UR5, UR7, UR5, 0x18 ;  /* 0x0000000507057291 */ /* 0x000fe2000f8ec0ff */
[----:B------:R-:W-:-:S05]  /*1000*/  LEA R26, R2, R16, 0x2 ;  /* 0x00000010021a7211 */ /* 0x000fca00078e10ff */
[----:B------:R-:W-:-:S04]  /*1010*/  LEA R19, R2, UR5, 0x2 ;  /* 0x0000000502137c11 */ /* 0x000fc8000f8e10ff */
[----:B------:R-:W-:Y:S02]  /*1020*/  LEA R25, R0, R19, 0x6 ;  /* 0x0000001300197211 */ /* 0x000fe400078e30ff */
[----:B------:R-:W-:-:S05]  /*1030*/  IADD3 R29, PT, PT, R29, 0x10, RZ ;  /* 0x000000101d1d7810 */ /* 0x000fca0007ffe0ff */
[----:B------:R-:W-:Y:S01]  /*1040*/  IMAD R29, R29, UR8, R18 ;  /* 0x000000081d1d7c24 */ /* 0x000fe2000f8e0212 */
[----:B---3--:R-:W-:Y:S04]  /*1050*/  STS [R26], R5 ;  /* 0x000000051a007388 */ /* 0x008fe80000000800 */
[----:B--2---:R-:W-:Y:S01]  /*1060*/  STS [R25], R6 ;  /* 0x0000000619007388 */ /* 0x004fe20000000800 */
[----:B------:R-:W-:Y:S06]  /*1070*/  BAR.SYNC.DEFER_BLOCKING 0x0 ;  /* 0x0000000000007b1d */ /* 0x000fec0000010000 */
[----:B------:R-:W-:Y:S04]  /*1080*/  LDS R13, [R19] ;  /* 0x00000000130d7984 */ /* 0x000fe80000000800 */
[----:B------:R-:W0:Y:S04]  /*1090*/  LDS.128 R8, [R16] ;  /* 0x0000000010087984 */ /* 0x000e280000000c00 */
[----:B------:R-:W1:Y:S04]  /*10a0*/  LDS R7, [R19+0x40] ;  /* 0x0000400013077984 */ /* 0x000e680000000800 */
[----:B------:R-:W2:Y:S04]  /*10b0*/  LDS R4, [R19+0x80] ;  /* 0x0000800013047984 */ /* 0x000ea80000000800 */
[----:B------:R-:W3:Y:S01]  /*10c0*/  LDS R15, [R19+0xc0] ;  /* 0x0000c000130f7984 */ /* 0x000ee20000000800 */
[----:B0-----:R-:W-:-:S03]  /*10d0*/  FFMA R8, R8, R13, RZ ;  /* 0x0000000d08087223 */ /* 0x001fc600000000ff */
[----:B------:R-:W-:Y:S01]  /*10e0*/  LDS R13, [R19+0x180] ;  /* 0x00018000130d7984 */ /* 0x000fe20000000800 */
[----:B-1----:R-:W-:-:S03]  /*10f0*/  FFMA R7, R7, R9, R8 ;  /* 0x0000000907077223 */ /* 0x002fc60000000008 */
[----:B------:R-:W-:Y:S01]  /*1100*/  LDS R9, [R19+0x100] ;  /* 0x0001000013097984 */ /* 0x000fe20000000800 */
[----:B--2---:R-:W-:-:S03]  /*1110*/  FFMA R10, R4, R10, R7 ;  /* 0x0000000a040a7223 */ /* 0x004fc60000000007 */
[----:B------:R-:W0:Y:S04]  /*1120*/  LDS.128 R4, [R16+0x10] ;  /* 0x0000100010047984 */ /* 0x000e280000000c00 */
[----:B------:R-:W1:Y:S01]  /*1130*/  LDS R8, [R19+0x140] ;  /* 0x0001400013087984 */ /* 0x000e620000000800 */
[----:B---3--:R-:W-:-:S04]  /*1140*/  FFMA R11, R15, R11, R10 ;  /* 0x0000000b0f0b7223 */ /* 0x008fc8000000000a */
[----:B0-----:R-:W-:Y:S02]  /*1150*/  FFMA R4, R4, R9, R11 ;  /* 0x0000000904047223 */ /* 0x001fe4000000000b */
[----:B------:R-:W0:Y:S02]  /*1160*/  LDS R11, [R19+0x1c0] ;  /* 0x0001c000130b7984 */ /* 0x000e240000000800 */
[----:B-1----:R-:W-:Y:S02]  /*1170*/  FFMA R4, R8, R5, R4 ;  /* 0x0000000508047223 */ /* 0x002fe40000000004 */
[----:B------:R-:W-:Y:S02]  /*1180*/  LDS R5, [R19+0x200] ;  /* 0x0002000013057984 */ /* 0x000fe40000000800 */
[----:B------:R-:W-:Y:S02]  /*1190*/  FFMA R6, R13, R6, R4 ;  /* 0x000000060d067223 */ /* 0x000fe40000000004 */
[----:B------:R-:W1:Y:S04]  /*11a0*/  LDS.128 R12, [R16+0x20] ;  /* 0x00002000100c7984 */ /* 0x000e680000000c00 */
[----:B------:R-:W2:Y:S04]  /*11b0*/  LDS R4, [R19+0x240] ;  /* 0x0002400013047984 */ /* 0x000ea80000000800 */
[----:B------:R-:W3:Y:S01]  /*11c0*/  LDS R9, [R19+0x280] ;  /* 0x0002800013097984 */ /* 0x000ee20000000800 */
[----:B0-----:R-:W-:-:S04]  /*11d0*/  FFMA R7, R11, R7, R6 ;  /* 0x000000070b077223 */ /* 0x001fc80000000006 */
[----:B-1----:R-:W-:Y:S01]  /*11e0*/  FFMA R5, R12, R5, R7 ;  /* 0x000000050c057223 */ /* 0x002fe20000000007 */
[----:B------:R-:W-:Y:S01]  /*11f0*/  IADD3 R7, PT, PT, R27, 0x10, RZ ;  /* 0x000000101b077810 */ /* 0x000fe20007ffe0ff */
[----:B------:R-:W-:Y:S02]  /*1200*/  LDS R12, [R19+0x2c0] ;  /* 0x0002c000130c7984 */ /* 0x000fe40000000800 */
[----:B--2---:R-:W-:Y:S01]  /*1210*/  FFMA R8, R4, R13, R5 ;  /* 0x0000000d04087223 */ /* 0x004fe20000000005 */
[----:B------:R-:W-:Y:S02]  /*1220*/  IMAD.WIDE.U32 R4, R29, 0x4, R20 ;  /* 0x000000041d047825 */ /* 0x000fe400078e0014 */
[----:B------:R-:W-:Y:S02]  /*1230*/  LDS R21, [R19+0x380] ;  /* 0x0003800013157984 */ /* 0x000fe40000000800 */
[----:B---3--:R-:W-:Y:S01]  /*1240*/  FFMA R14, R9, R14, R8 ;  /* 0x0000000e090e7223 */ /* 0x008fe20000000008 */
[----:B------:R-:W-:-:S02]  /*1250*/  IMAD.WIDE.U32 R6, R7, 0x4, R22 ;  /* 0x0000000407067825 */ /* 0x000fc400078e0016 */
[----:B------:R-:W-:Y:S04]  /*1260*/  LDS R23, [R19+0x300] ;  /* 0x0003000013177984 */ /* 0x000fe80000000800 */
[----:B------:R-:W-:Y:S04]  /*1270*/  LDS R22, [R19+0x340] ;  /* 0x0003400013167984 */ /* 0x000fe80000000800 */
[----:B------:R-:W-:Y:S04]  /*1280*/  LDS R20, [R19+0x3c0] ;  /* 0x0003c00013147984 */ /* 0x000fe80000000800 */
[----:B------:R-:W-:Y:S01]  /*1290*/  LDS.128 R8, [R16+0x30] ;  /* 0x0000300010087984 */ /* 0x000fe20000000c00 */
[----:B------:R-:W-:Y:S06]  /*12a0*/  BAR.SYNC.DEFER_BLOCKING 0x0 ;  /* 0x0000000000007b1d */ /* 0x000fec0000010000 */
[----:B------:R-:W2:Y:S04]  /*12b0*/  LDG.E R13, desc[UR10][R6.64] ;  /* 0x0000000a060d7981 */ /* 0x000ea8000c1e1900 */
[----:B------:R-:W3:Y:S01]  /*12c0*/  LDG.E R28, desc[UR10][R4.64] ;  /* 0x0000000a041c7981 */ /* 0x000ee2000c1e1900 */
[----:B------:R-:W-:-:S03]  /*12d0*/  UIADD3 UR4, UPT, UPT, UR4, 0x20, URZ ;  /* 0x0000002004047890 */ /* 0x000fc6000fffe0ff */
[----:B--2---:R-:W-:Y:S04]  /*12e0*/  STS [R26], R13 ;  /* 0x0000000d1a007388 */ /* 0x004fe80000000800 */
[----:B---3--:R-:W-:Y:S01]  /*12f0*/  STS [R25], R28 ;  /* 0x0000001c19007388 */ /* 0x008fe20000000800 */
[----:B------:R-:W-:Y:S06]  /*1300*/  BAR.SYNC.DEFER_BLOCKING 0x0 ;  /* 0x0000000000007b1d */ /* 0x000fec0000010000 */
[----:B------:R-:W-:Y:S04]  /*1310*/  LDS R27, [R19] ;  /* 0x00000000131b7984 */ /* 0x000fe80000000800 */
[----:B------:R-:W0:Y:S04]  /*1320*/  LDS.128 R4, [R16] ;  /* 0x0000000010047984 */ /* 0x000e280000000c00 */
[----:B------:R-:W1:Y:S04]  /*1330*/  LDS R29, [R19+0x40] ;  /* 0x00004000131d7984 */ /* 0x000e680000000800 */
[----:B------:R-:W2:Y:S04]  /*1340*/  LDS R26, [R19+0x80] ;  /* 0x00008000131a7984 */ /* 0x000ea80000000800 */
[----:B------:R-:W3:Y:S04]  /*1350*/  LDS R13, [R19+0xc0] ;  /* 0x0000c000130d7984 */ /* 0x000ee80000000800 */
[----:B------:R-:W-:Y:S04]  /*1360*/  LDS R25, [R19+0x140] ;  /* 0x0001400013197984 */ /* 0x000fe80000000800 */
[----:B------:R-:W-:Y:S01]  /*1370*/  LDS R28, [R19+0x180] ;  /* 0x00018000131c7984 */ /* 0x000fe20000000800 */
[----:B0-----:R-:W-:-:S04]  /*1380*/  FFMA R27, R4, R27, RZ ;  /* 0x0000001b041b7223 */ /* 0x001fc800000000ff */
[----:B-1----:R-:W-:-:S04]  /*1390*/  FFMA R27, R29, R5, R27 ;  /* 0x000000051d1b7223 */ /* 0x002fc8000000001b */
[----:B--2---:R-:W-:Y:S02]  /*13a0*/  FFMA R6, R26, R6, R27 ;  /* 0x000000061a067223 */ /* 0x004fe4000000001b */
[----:B------:R-:W-:Y:S02]  /*13b0*/  LDS R26, [R19+0x100] ;  /* 0x00010000131a7984 */ /* 0x000fe40000000800 */
[----:B---3--:R-:W-:Y:S02]  /*13c0*/  FFMA R13, R13, R7, R6 ;  /* 0x000000070d0d7223 */ /* 0x008fe40000000006 */
[----:B------:R-:W0:Y:S02]  /*13d0*/  LDS.128 R4, [R16+0x10] ;  /* 0x0000100010047984 */ /* 0x000e240000000c00 */
[----:B0-----:R-:W-:Y:S02]  /*13e0*/  FFMA R26, R4, R26, R13 ;  /* 0x0000001a041a7223 */ /* 0x001fe4000000000d */
[----:B------:R-:W0:Y:S02]  /*13f0*/  LDS R4, [R19+0x1c0] ;  /* 0x0001c00013047984 */ /* 0x000e240000000800 */
[----:B------:R-:W-:Y:S01]  /*1400*/  FFMA R25, R25, R5, R26 ;  /* 0x0000000519197223 */ /* 0x000fe2000000001a */
[----:B------:R-:W-:Y:S01]  /*1410*/  FFMA R5, R12, R15, R14 ;  /* 0x0000000f0c057223 */ /* 0x000fe2000000000e */
[----:B------:R-:W-:Y:S04]  /*1420*/  LDS R26, [R19+0x200] ;  /* 0x00020000131a7984 */ /* 0x000fe80000000800 */
[----:B------:R-:W1:Y:S01]  /*1430*/  LDS.128 R12, [R16+0x20] ;  /* 0x00002000100c7984 */ /* 0x000e620000000c00 */
[----:B------:R-:W-:-:S03]  /*1440*/  FFMA R25, R28, R6, R25 ;  /* 0x000000061c197223 */ /* 0x000fc60000000019 */
[----:B------:R-:W2:Y:S01]  /*1450*/  LDS R6, [R19+0x240] ;  /* 0x0002400013067984 */ /* 0x000ea20000000800 */
[----:B0-----:R-:W-:-:S03]  /*1460*/  FFMA R7, R4, R7, R25 ;  /* 0x0000000704077223 */ /* 0x001fc60000000019 */
[----:B------:R-:W0:Y:S01]  /*1470*/  LDS R25, [R19+0x280] ;  /* 0x0002800013197984 */ /* 0x000e220000000800 */
[----:B------:R-:W-:Y:S01]  /*1480*/  FFMA R23, R8, R23, R5 ;  /* 0x0000001708177223 */ /* 0x000fe20000000005 */
[----:B-1----:R-:W-:Y:S02]  /*1490*/  FFMA R7, R12, R26, R7 ;  /* 0x0000001a0c077223 */ /* 0x002fe40000000007 */
[----:B------:R-:W1:Y:S02]  /*14a0*/  LDS R12, [R19+0x2c0] ;  /* 0x0002c000130c7984 */ /* 0x000e640000000800 */
[----:B--2---:R-:W-:Y:S02]  /*14b0*/  FFMA R8, R6, R13, R7 ;  /* 0x0000000d06087223 */ /* 0x004fe40000000007 */
[----:B------:R-:W-:Y:S04]  /*14c0*/  LDS R13, [R19+0x300] ;  /* 0x00030000130d7984 */ /* 0x000fe80000000800 */
[----:B------:R-:W2:Y:S01]  /*14d0*/  LDS.128 R4, [R16+0x30] ;  /* 0x0000300010047984 */ /* 0x000ea20000000c00 */
[----:B0-----:R-:W-:-:S03]  /*14e0*/  FFMA R27, R25, R14, R8 ;  /* 0x0000000e191b7223 */ /* 0x001fc60000000008 */
[----:B------:R-:W0:Y:S04]  /*14f0*/  LDS R14, [R19+0x340] ;  /* 0x00034000130e7984 */ /* 0x000e280000000800 */
[----:B------:R-:W3:Y:S04]  /*1500*/  LDS R25, [R19+0x380] ;  /* 0x0003800013197984 */ /* 0x000ee80000000800 */
[----:B------:R-:W4:Y:S01]  /*1510*/  LDS R8, [R19+0x3c0] ;  /* 0x0003c00013087984 */ /* 0x000f220000000800 */
[----:B-1----:R-:W-:Y:S01]  /*1520*/  FFMA R15, R12, R15, R27 ;  /* 0x0000000f0c0f7223 */ /* 0x002fe2000000001b */
[----:B------:R-:W-:-:S03]  /*1530*/  FFMA R22, R22, R9, R23 ;  /* 0x0000000916167223 */ /* 0x000fc60000000017 */
[----:B--2---:R-:W-:Y:S01]  /*1540*/  FFMA R13, R4, R13, R15 ;  /* 0x0000000d040d7223 */ /* 0x004fe2000000000f */
[----:B------:R-:W-:-:S04]  /*1550*/  FFMA R21, R21, R10, R22 ;  /* 0x0000000a15157223 */ /* 0x000fc80000000016 */
[----:B------:R-:W-:-:S04]  /*1560*/  FFMA R11, R20, R11, R21 ;  /* 0x0000000b140b7223 */ /* 0x000fc80000000015 */
[----:B------:R-:W-:Y:S01]  /*1570*/  FADD R11, R24, R11 ;  /* 0x0000000b180b7221 */ /* 0x000fe20000000000 */
[----:B0-----:R-:W-:-:S04]  /*1580*/  FFMA R14, R14, R5, R13 ;  /* 0x000000050e0e7223 */ /* 0x001fc8000000000d */
[----:B---3--:R-:W-:-:S04]  /*1590*/  FFMA R25, R25, R6, R14 ;  /* 0x0000000619197223 */ /* 0x008fc8000000000e */
[----:B----4-:R-:W-:-:S04]  /*15a0*/  FFMA R8, R8, R7, R25 ;  /* 0x0000000708087223 */ /* 0x010fc80000000019 */
[----:B------:R-:W-:Y:S01]  /*15b0*/  FADD R24, R11, R8 ;  /* 0x000000080b187221 */ /* 0x000fe20000000000 */
[----:B------:R-:W-:Y:S06]  /*15c0*/  BAR.SYNC.DEFER_BLOCKING 0x0 ;  /* 0x0000000000007b1d */ /* 0x000fec0000010000 */
.L_x_3:
[----:B------:R-:W-:Y:S05]  /*15d0*/  BRA.U UP0, `(.L_x_0) ;  /* 0x0000000100e07547 */ /* 0x000fea000b800000 */
[----:B------:R-:W0:Y:S01]  /*15e0*/  LDC.64 R4, c[0x0][0x380] ;  /* 0x0000e000ff047b82 */ /* 0x000e220000000a00 */
[----:B------:R-:W1:Y:S01]  /*15f0*/  LDCU UR5, c[0x0][0x39c] ;  /* 0x00007380ff0577ac */ /* 0x000e620008000800 */
[----:B------:R-:W-:Y:S02]  /*1600*/  IADD3 R7, PT, PT, R2, UR4, RZ ;  /* 0x0000000402077c10 */ /* 0x000fe4000fffe0ff */
[----:B------:R-:W-:-:S04]  /*1610*/  IADD3 R3, PT, PT, R3, UR4, RZ ;  /* 0x0000000403037c10 */ /* 0x000fc8000fffe0ff */
[----:B------:R-:W2:Y:S01]  /*1620*/  LDC.64 R8, c[0x0][0x388] ;  /* 0x0000e200ff087b82 */ /* 0x000ea20000000a00 */
[----:B-1----:R-:W-:Y:S02]  /*1630*/  IMAD R7, R7, UR5, R18 ;  /* 0x0000000507077c24 */ /* 0x002fe4000f8e0212 */
[----:B0-----:R-:W-:-:S05]  /*1640*/  IMAD.WIDE.U32 R4, R3, 0x4, R4 ;  /* 0x0000000403047825 */ /* 0x001fca00078e0004 */
[----:B------:R-:W3:Y:S01]  /*1650*/  LDG.E R12, desc[UR10][R4.64] ;  /* 0x0000000a040c7981 */ /* 0x000ee2000c1e1900 */
[----:B--2---:R-:W-:-:S05]  /*1660*/  IMAD.WIDE.U32 R8, R7, 0x4, R8 ;  /* 0x0000000407087825 */ /* 0x004fca00078e0008 */
[----:B------:R-:W2:Y:S01]  /*1670*/  LDG.E R13, desc[UR10][R8.64] ;  /* 0x0000000a080d7981 */ /* 0x000ea2000c1e1900 */
[----:B------:R-:W-:-:S04]  /*1680*/  UIADD3 UR4, UPT, UPT, UR6, 0x400, URZ ;  /* 0x0000040006047890 */ /* 0x000fc8000fffe0ff */
[----:B------:R-:W-:Y:S01]  /*1690*/  ULEA UR4, UR7, UR4, 0x18 ;  /* 0x0000000407047291 */ /* 0x000fe2000f8ec0ff */
[----:B------:R-:W-:-:S05]  /*16a0*/  LEA R21, R2, R16, 0x2 ;  /* 0x0000001002157211 */ /* 0x000fca00078e10ff */
[----:B------:R-:W-:-:S04]  /*16b0*/  LEA R3, R2, UR4, 0x2 ;  /* 0x0000000402037c11 */ /* 0x000fc8000f8e10ff */
[----:B------:R-:W-:Y:S01]  /*16c0*/  LEA R2, R0, R3, 0x6 ;  /* 0x0000000300027211 */ /* 0x000fe200078e30ff */
[----:B---3--:R-:W-:Y:S04]  /*16d0*/  STS [R21], R12 ;  /* 0x0000000c15007388 */ /* 0x008fe80000000800 */
[----:B--2---:R-:W-:Y:S01]  /*16e0*/  STS [R2], R13 ;  /* 0x0000000d02007388 */ /* 0x004fe20000000800 */
[----:B------:R-:W-:Y:S06]  /*16f0*/  BAR.SYNC.DEFER_BLOCKING 0x0 ;  /* 0x0000000000007b1d */ /* 0x000fec0000010000 */
[----:B------:R-:W-:Y:S04]  /*1700*/  LDS R15, [R3] ;  /* 0x00000000030f7984 */ /* 0x000fe80000000800 */
[----:B------:R-:W0:Y:S04]  /*1710*/  LDS.128 R4, [R16] ;  /* 0x0000000010047984 */ /* 0x000e280000000c00 */
[----:B------:R-:W1:Y:S04]  /*1720*/  LDS R25, [R3+0x40] ;  /* 0x0000400003197984 */ /* 0x000e680000000800 */
[----:B------:R-:W2:Y:S04]  /*1730*/  LDS R27, [R3+0x80] ;  /* 0x00008000031b7984 */ /* 0x000ea80000000800 */
[----:B------:R-:W3:Y:S04]  /*1740*/  LDS R26, [R3+0xc0] ;  /* 0x0000c000031a7984 */ /* 0x000ee80000000800 */
[----:B------:R-:W-:Y:S04]  /*1750*/  LDS R19, [R3+0x100] ;  /* 0x0001000003137984 */ /* 0x000fe80000000800 */
[----:B------:R-:W4:Y:S04]  /*1760*/  LDS.128 R8, [R16+0x10] ;  /* 0x0000100010087984 */ /* 0x000f280000000c00 */
[----:B------:R-:W5:Y:S04]  /*1770*/  LDS R0, [R3+0x140] ;  /* 0x0001400003007984 */ /* 0x000f680000000800 */
[----:B------:R-:W5:Y:S04]  /*1780*/  LDS R21, [R3+0x180] ;  /* 0x0001800003157984 */ /* 0x000f680000000800 */
[----:B------:R-:W5:Y:S04]  /*1790*/  LDS R2, [R3+0x1c0] ;  /* 0x0001c00003027984 */ /* 0x000f680000000800 */
[----:B------:R-:W-:Y:S01]  /*17a0*/  LDS R23, [R3+0x200] ;  /* 0x0002000003177984 */ /* 0x000fe20000000800 */
[----:B0-----:R-:W-:-:S03]  /*17b0*/  FFMA R4, R4, R15, RZ ;  /* 0x0000000f04047223 */ /* 0x001fc600000000ff */
[----:B------:R-:W-:Y:S04]  /*17c0*/  LDS R20, [R3+0x240] ;  /* 0x0002400003147984 */ /* 0x000fe80000000800 */
[----:B------:R-:W0:Y:S01]  /*17d0*/  LDS.128 R12, [R16+0x20] ;  /* 0x00002000100c7984 */ /* 0x000e220000000c00 */
[----:B-1----:R-:W-:-:S03]  /*17e0*/  FFMA R4, R25, R5, R4 ;  /* 0x0000000519047223 */ /* 0x002fc60000000004 */
[----:B------:R-:W1:Y:S01]  /*17f0*/  LDS R25, [R3+0x280] ;  /* 0x0002800003197984 */ /* 0x000e620000000800 */
[----:B--2---:R-:W-:-:S03]  /*1800*/  FFMA R27, R27, R6, R4 ;  /* 0x000000061b1b7223 */ /* 0x004fc60000000004 */
[----:B------:R-:W2:Y:S01]  /*1810*/  LDS R22, [R3+0x2c0] ;  /* 0x0002c00003167984 */ /* 0x000ea20000000800 */
[----:B---3--:R-:W-:-:S03]  /*1820*/  FFMA R29, R26, R7, R27 ;  /* 0x000000071a1d7223 */ /* 0x008fc6000000001b */
[----:B------:R-:W-:Y:S04]  /*1830*/  LDS R27, [R3+0x300] ;  /* 0x00030000031b7984 */ /* 0x000fe80000000800 */
[----:B------:R-:W3:Y:S01]  /*1840*/  LDS.128 R4, [R16+0x30] ;  /* 0x0000300010047984 */ /* 0x000ee20000000c00 */
[----:B----4-:R-:W-:-:S03]  /*1850*/  FFMA R19, R8, R19, R29 ;  /* 0x0000001308137223 */ /* 0x010fc6000000001d */
[----:B------:R-:W4:Y:S01]  /*1860*/  LDS R8, [R3+0x340] ;  /* 0x0003400003087984 */ /* 0x000f220000000800 */
[----:B-----5:R-:W-:-:S03]  /*1870*/  FFMA R26, R0, R9, R19 ;  /* 0x00000009001a7223 */ /* 0x020fc60000000013 */
[----:B------:R-:W5:Y:S04]  /*1880*/  LDS R9, [R3+0x380] ;  /* 0x0003800003097984 */ /* 0x000f680000000800 */
[----:B------:R-:W5:Y:S01]  /*1890*/  LDS R0, [R3+0x3c0] ;  /* 0x0003c00003007984 */ /* 0x000f620000000800 */
[----:B------:R-:W-:-:S04]  /*18a0*/  FFMA R21, R21, R10, R26 ;  /* 0x0000000a15157223 */ /* 0x000fc8000000001a */
[----:B------:R-:W-:-:S04]  /*18b0*/  FFMA R11, R2, R11, R21 ;  /* 0x0000000b020b7223 */ /* 0x000fc80000000015 */
[----:B0-----:R-:W-:-:S04]  /*18c0*/  FFMA R11, R12, R23, R11 ;  /* 0x000000170c0b7223 */ /* 0x001fc8000000000b */
[----:B------:R-:W-:-:S04]  /*18d0*/  FFMA R20, R20, R13, R11 ;  /* 0x0000000d14147223 */ /* 0x000fc8000000000b */
[----:B-1----:R-:W-:-:S04]  /*18e0*/  FFMA R25, R25, R14, R20 ;  /* 0x0000000e19197223 */ /* 0x002fc80000000014 */
[----:B--2---:R-:W-:-:S04]  /*18f0*/  FFMA R15, R22, R15, R25 ;  /* 0x0000000f160f7223 */ /* 0x004fc80000000019 */
[----:B---3--:R-:W-:-:S04]  /*1900*/  FFMA R15, R4, R27, R15 ;  /* 0x0000001b040f7223 */ /* 0x008fc8000000000f */
[----:B----4-:R-:W-:-:S04]  /*1910*/  FFMA R8, R8, R5, R15 ;  /* 0x0000000508087223 */ /* 0x010fc8000000000f */
[----:B-----5:R-:W-:-:S04]  /*1920*/  FFMA R9, R9, R6, R8 ;  /* 0x0000000609097223 */ /* 0x020fc80000000008 */
[----:B------:R-:W-:-:S04]  /*1930*/  FFMA R7, R0, R7, R9 ;  /* 0x0000000700077223 */ /* 0x000fc80000000009 */
[----:B------:R-:W-:Y:S01]  /*1940*/  FADD R24, R24, R7 ;  /* 0x0000000718187221 */ /* 0x000fe20000000000 */
[----:B------:R-:W-:Y:S06]  /*1950*/  BAR.SYNC.DEFER_BLOCKING 0x0 ;  /* 0x0000000000007b1d */ /* 0x000fec0000010000 */
.L_x_0:
[----:B------:R-:W0:Y:S01]  /*1960*/  LDC.64 R2, c[0x0][0x390] ;  /* 0x0000e400ff027b82 */ /* 0x000e220000000a00 */
[----:B------:R-:W1:Y:S02]  /*1970*/  LDCU UR4, c[0x0][0x39c] ;  /* 0x00007380ff0477ac */ /* 0x000e640008000800 */
[----:B-1----:R-:W-:-:S04]  /*1980*/  IMAD R17, R17, UR4, R18 ;  /* 0x0000000411117c24 */ /* 0x002fc8000f8e0212 */
[----:B0-----:R-:W-:-:S05]  /*1990*/  IMAD.WIDE R2, R17, 0x4, R2 ;  /* 0x0000000411027825 */ /* 0x001fca00078e0202 */
[----:B------:R-:W-:Y:S01]  /*19a0*/  STG.E desc[UR10][R2.64], R24 ;  /* 0x0000001802007986 */ /* 0x000fe2000c10190a */
[----:B------:R-:W-:Y:S05]  /*19b0*/  EXIT ;  /* 0x000000000000794d */ /* 0x000fea0003800000 */
.L_x_4:
[----:B------:R-:W-:-:S00]  /*19c0*/  BRA `(.L_x_4) ;  /* 0xfffffffc00fc7947 */ /* 0x000fc0000383ffff */
[----:B------:R-:W-:-:S00]  /*19d0*/  NOP ;  /* 0x0000000000007918 */ /* 0x000fc00000000000 */
        /* <DEDUP_REMOVED lines=10> */
.L_x_10:


//--------------------- .text._Z4gemmPfS_S_iii    --------------------------
	.section	.text._Z4gemmPfS_S_iii,"ax",@progbits
	.align	128
        .global         _Z4gemmPfS_S_iii
        .type           _Z4gemmPfS_S_iii,@function
        .size           _Z4gemmPfS_S_iii,(.L_x_11 - _Z4gemmPfS_S_iii)
        .other          _Z4gemmPfS_S_iii,@"STO_CUDA_ENTRY STV_DEFAULT"
_Z4gemmPfS_S_iii:
.text._Z4gemmPfS_S_iii:
[----:B------:R-:W-:Y:S08]  /*0000*/  LDC R1, c[0x0][0x37c] ;  /* 0x0000df00ff017b82 */ /* 0x000ff00000000800 */
[----:B------:R-:W0:Y:S01]  /*0010*/  LDC R0, c[0x0][0x3a0] ;  /* 0x0000e800ff007b82 */ /* 0x000e220000000800 */
[----:B------:R-:W1:Y:S01]  /*0020*/  S2R R14, SR_CTAID.Y ;  /* 0x00000000000e7919 */ /* 0x000e620000002600 */
[----:B------:R-:W1:Y:S01]  /*0030*/  LDCU UR4, c[0x0][0x364] ;  /* 0x00006c80ff0477ac */ /* 0x000e620008000800 */
[----:B------:R-:W-:Y:S01]  /*0040*/  HFMA2 R25, -RZ, RZ, 0, 0 ;  /* 0x00000000ff197431 */ /* 0x000fe200000001ff */
[----:B------:R-:W1:Y:S01]  /*0050*/  S2R R3, SR_TID.Y ;  /* 0x0000000000037919 */ /* 0x000e620000002200 */
[----:B------:R-:W2:Y:S01]  /*0060*/  LDCU UR5, c[0x0][0x360] ;  /* 0x00006c00ff0577ac */ /* 0x000ea20008000800 */
[----:B------:R-:W2:Y:S01]  /*0070*/  S2R R15, SR_CTAID.X ;  /* 0x00000000000f7919 */ /* 0x000ea20000002500 */
[----:B------:R-:W3:Y:S01]  /*0080*/  LDCU.64 UR6, c[0x0][0x358] ;  /* 0x00006b00ff0677ac */ /* 0x000ee20008000a00 */
[----:B------:R-:W2:Y:S01]  /*0090*/  S2R R2, SR_TID.X ;  /* 0x0000000000027919 */ /* 0x000ea20000002100 */
[----:B0-----:R-:W-:Y:S01]  /*00a0*/  ISETP.GE.AND P0, PT, R0, 0x1, PT ;  /* 0x000000010000780c */ /* 0x001fe20003f06270 */
[----:B-1----:R-:W-:-:S02]  /*00b0*/  IMAD R14, R14, UR4, R3 ;  /* 0x000000040e0e7c24 */ /* 0x002fc4000f8e0203 */
[----:B--2---:R-:W-:-:S10]  /*00c0*/  IMAD R15, R15, UR5, R2 ;  /* 0x000000050f0f7c24 */ /* 0x004fd4000f8e0202 */
[----:B---3--:R-:W-:Y:S05]  /*00d0*/  @!P0 BRA `(.L_x_5) ;  /* 0x0000000400c88947 */ /* 0x008fea0003800000 */
[C---:B------:R-:W-:Y:S01]  /*00e0*/  ISETP.GE.U32.AND P1, PT, R0.reuse, 0x8, PT ;  /* 0x000000080000780c */ /* 0x040fe20003f26070 */
[----:B------:R-:W-:Y:S01]  /*00f0*/  IMAD R17, R15, R0, RZ ;  /* 0x000000000f117224 */ /* 0x000fe200078e02ff */
[----:B------:R-:W-:Y:S02]  /*0100*/  LOP3.LUT R24, R0, 0x7, RZ, 0xc0, !PT ;  /* 0x0000000700187812 */ /* 0x000fe400078ec0ff */
[----:B------:R-:W-:Y:S02]  /*0110*/  MOV R25, RZ ;  /* 0x000000ff00197202 */ /* 0x000fe40000000f00 */
[----:B------:R-:W-:Y:S02]  /*0120*/  ISETP.NE.AND P0, PT, R24, RZ, PT ;  /* 0x000000ff1800720c */ /* 0x000fe40003f05270 */
[----:B------:R-:W-:-:S05]  /*0130*/  MOV R18, RZ ;  /* 0x000000ff00127202 */ /* 0x000fca0000000f00 */
[----:B------:R-:W-:Y:S06]  /*0140*/  @!P1 BRA `(.L_x_6) ;  /* 0x0000000000c89947 */ /* 0x000fec0003800000 */
[----:B------:R-:W0:Y:S01]  /*0150*/  LDCU.64 UR4, c[0x0][0x380] ;  /* 0x00007000ff0477ac */ /* 0x000e220008000a00 */
[----:B------:R-:W-:Y:S02]  /*0160*/  LOP3.LUT R18, R0, 0x7ffffff8, RZ, 0xc0, !PT ;  /* 0x7ffffff800127812 */ /* 0x000fe400078ec0ff */
[----:B------:R-:W-:Y:S02]  /*0170*/  MOV R25, RZ ;  /* 0x000000ff00197202 */ /* 0x000fe40000000f00 */
[----:B------:R-:W-:Y:S02]  /*0180*/  MOV R16, R17 ;  /* 0x0000001100107202 */ /* 0x000fe40000000f00 */
[----:B------:R-:W-:Y:S02]  /*0190*/  MOV R20, R14 ;  /* 0x0000000e00147202 */ /* 0x000fe40000000f00 */
[----:B------:R-:W-:Y:S01]  /*01a0*/  IADD3 R19, PT, PT, -R18, RZ, RZ ;  /* 0x000000ff12137210 */ /* 0x000fe20007ffe1ff */
[----:B0-----:R-:W-:-:S04]  /*01b0*/  UIADD3 UR4, UP0, UPT, UR4, 0x10, URZ ;  /* 0x0000001004047890 */ /* 0x001fc8000ff1e0ff */
[----:B------:R-:W-:-:S12]  /*01c0*/  UIADD3.X UR5, UPT, UPT, URZ, UR5, URZ, UP0, !UPT ;  /* 0x00000005ff057290 */ /* 0x000fd800087fe4ff */
.L_x_7:
[----:B------:R-:W0:Y:S01]  /*01d0*/  LDC.64 R10, c[0x0][0x388] ;  /* 0x0000e200ff0a7b82 */ /* 0x000e220000000a00 */
[----:B------:R-:W-:Y:S02]  /*01e0*/  MOV R2, UR4 ;  /* 0x0000000400027c02 */ /* 0x000fe40008000f00 */
[----:B------:R-:W-:-:S03]  /*01f0*/  MOV R3, UR5 ;  /* 0x0000000500037c02 */ /* 0x000fc60008000f00 */
[----:B------:R-:W-:Y:S02]  /*0200*/  IMAD.WIDE R2, R16, 0x4, R2 ;  /* 0x0000000410027825 */ /* 0x000fe400078e0202 */
[----:B------:R-:W1:Y:S03]  /*0210*/  LDC R23, c[0x0][0x39c] ;  /* 0x0000e700ff177b82 */ /* 0x000e660000000800 */
[----:B------:R-:W2:Y:S04]  /*0220*/  LDG.E R26, desc[UR6][R2.64+-0x10] ;  /* 0xfffff006021a7981 */ /* 0x000ea8000c1e1900 */
[----:B------:R-:W3:Y:S04]  /*0230*/  LDG.E R22, desc[UR6][R2.64+-0xc] ;  /* 0xfffff40602167981 */ /* 0x000ee8000c1e1900 */
[----:B------:R-:W4:Y:S01]  /*0240*/  LDG.E R27, desc[UR6][R2.64+-0x8] ;  /* 0xfffff806021b7981 */ /* 0x000f22000c1e1900 */
[----:B0-----:R-:W-:-:S05]  /*0250*/  IMAD.WIDE R10, R20, 0x4, R10 ;  /* 0x00000004140a7825 */ /* 0x001fca00078e020a */
[----:B------:R0:W2:Y:S01]  /*0260*/  LDG.E R28, desc[UR6][R10.64] ;  /* 0x000000060a1c7981 */ /* 0x0000a2000c1e1900 */
[----:B-1----:R-:W-:-:S05]  /*0270*/  IMAD.WIDE R12, R23, 0x4, R10 ;  /* 0x00000004170c7825 */ /* 0x002fca00078e020a */
[----:B------:R1:W3:Y:S01]  /*0280*/  LDG.E R21, desc[UR6][R12.64] ;  /* 0x000000060c157981 */ /* 0x0002e2000c1e1900 */
[----:B------:R-:W-:-:S04]  /*0290*/  IMAD.WIDE R8, R23, 0x4, R12 ;  /* 0x0000000417087825 */ /* 0x000fc800078e020c */
[C---:B------:R-:W-:Y:S02]  /*02a0*/  IMAD.WIDE R6, R23.reuse, 0x4, R8 ;  /* 0x0000000417067825 */ /* 0x040fe400078e0208 */
[----:B------:R-:W4:Y:S02]  /*02b0*/  LDG.E R8, desc[UR6][R8.64] ;  /* 0x0000000608087981 */ /* 0x000f24000c1e1900 */
[C---:B------:R-:W-:Y:S02]  /*02c0*/  IMAD.WIDE R4, R23.reuse, 0x4, R6 ;  /* 0x0000000417047825 */ /* 0x040fe400078e0206 */
[----:B------:R5:W4:Y:S02]  /*02d0*/  LDG.E R29, desc[UR6][R6.64] ;  /* 0x00000006061d7981 */ /* 0x000b24000c1e1900 */
[C---:B0-----:R-:W-:Y:S02]  /*02e0*/  IMAD.WIDE R10, R23.reuse, 0x4, R4 ;  /* 0x00000004170a7825 */ /* 0x041fe400078e0204 */
[----:B------:R-:W4:Y:S04]  /*02f0*/  LDG.E R9, desc[UR6][R2.64+0x8] ;  /* 0x0000080602097981 */ /* 0x000f28000c1e1900 */
[----:B------:R-:W4:Y:S01]  /*0300*/  LDG.E R5, desc[UR6][R4.64] ;  /* 0x0000000604057981 */ /* 0x000f22000c1e1900 */
[----:B-1----:R-:W-:-:S03]  /*0310*/  IMAD.WIDE R12, R23, 0x4, R10 ;  /* 0x00000004170c7825 */ /* 0x002fc600078e020a */
[----:B------:R-:W4:Y:S01]  /*0320*/  LDG.E R4, desc[UR6][R2.64] ;  /* 0x0000000602047981 */ /* 0x000f22000c1e1900 */
[----:B-----5:R-:W-:-:S06]  /*0330*/  IMAD.WIDE R6, R23, 0x4, R12 ;  /* 0x0000000417067825 */ /* 0x020fcc00078e020c */
[----:B------:R-:W5:Y:S01]  /*0340*/  LDG.E R7, desc[UR6][R6.64] ;  /* 0x0000000606077981 */ /* 0x000f62000c1e1900 */
[----:B--2---:R-:W-:-:S03]  /*0350*/  FFMA R25, R26, R28, R25 ;  /* 0x0000001c1a197223 */ /* 0x004fc60000000019 */
[----:B------:R-:W2:Y:S04]  /*0360*/  LDG.E R26, desc[UR6][R2.64+-0x4] ;  /* 0xfffffc06021a7981 */ /* 0x000ea8000c1e1900 */
[----:B------:R-:W5:Y:S04]  /*0370*/  LDG.E R28, desc[UR6][R10.64] ;  /* 0x000000060a1c7981 */ /* 0x000f68000c1e1900 */
[----:B------:R-:W5:Y:S04]  /*0380*/  LDG.E R11, desc[UR6][R2.64+0x4] ;  /* 0x00000406020b7981 */ /* 0x000f68000c1e1900 */
[----:B------:R-:W5:Y:S04]  /*0390*/  LDG.E R10, desc[UR6][R2.64+0xc] ;  /* 0x00000c06020a7981 */ /* 0x000f68000c1e1900 */
[----:B------:R-:W5:Y:S01]  /*03a0*/  LDG.E R2, desc[UR6][R12.64] ;  /* 0x000000060c027981 */ /* 0x000f62000c1e1900 */
[----:B---3--:R-:W-:Y:S01]  /*03b0*/  FFMA R22, R22, R21, R25 ;  /* 0x0000001516167223 */ /* 0x008fe20000000019 */
[----:B------:R-:W-:-:S03]  /*03c0*/  IADD3 R19, PT, PT, R19, 0x8, RZ ;  /* 0x0000000813137810 */ /* 0x000fc60007ffe0ff */
[----:B----4-:R-:W-:Y:S01]  /*03d0*/  FFMA R27, R27, R8, R22 ;  /* 0x000000081b1b7223 */ /* 0x010fe20000000016 */
[----:B------:R-:W-:Y:S02]  /*03e0*/  ISETP.NE.AND P1, PT, R19, RZ, PT ;  /* 0x000000ff1300720c */ /* 0x000fe40003f25270 */
[----:B------:R-:W-:Y:S02]  /*03f0*/  LEA R20, R23, R20, 0x3 ;  /* 0x0000001417147211 */ /* 0x000fe400078e18ff */
[----:B------:R-:W-:Y:S01]  /*0400*/  IADD3 R16, PT, PT, R16, 0x8, RZ ;  /* 0x0000000810107810 */ /* 0x000fe20007ffe0ff */
[----:B--2---:R-:W-:-:S04]  /*0410*/  FFMA R27, R26, R29, R27 ;  /* 0x0000001d1a1b7223 */ /* 0x004fc8000000001b */
[----:B------:R-:W-:-:S04]  /*0420*/  FFMA R4, R4, R5, R27 ;  /* 0x0000000504047223 */ /* 0x000fc8000000001b */
[----:B-----5:R-:W-:-:S04]  /*0430*/  FFMA R4, R11, R28, R4 ;  /* 0x0000001c0b047223 */ /* 0x020fc80000000004 */
[----:B------:R-:W-:-:S04]  /*0440*/  FFMA R9, R9, R2, R4 ;  /* 0x0000000209097223 */ /* 0x000fc80000000004 */
[----:B------:R-:W-:Y:S01]  /*0450*/  FFMA R25, R10, R7, R9 ;  /* 0x000000070a197223 */ /* 0x000fe20000000009 */
[----:B------:R-:W-:Y:S06]  /*0460*/  @P1 BRA `(.L_x_7) ;  /* 0xfffffffc00581947 */ /* 0x000fec000383ffff */
.L_x_6:
[----:B------:R-:W-:Y:S05]  /*0470*/  @!P0 BRA `(.L_x_5) ;  /* 0x0000000000e08947 */ /* 0x000fea0003800000 */
[----:B------:R-:W-:Y:S02]  /*0480*/  ISETP.GE.U32.AND P0, PT, R24, 0x4, PT ;  /* 0x000000041800780c */ /* 0x000fe40003f06070 */
[----:B------:R-:W-:-:S04]  /*0490*/  LOP3.LUT R16, R0, 0x3, RZ, 0xc0, !PT ;  /* 0x0000000300107812 */ /* 0x000fc800078ec0ff */
[----:B------:R-:W-:-:S07]  /*04a0*/  ISETP.NE.AND P1, PT, R16, RZ, PT ;  /* 0x000000ff1000720c */ /* 0x000fce0003f25270 */
[----:B------:R-:W-:Y:S06]  /*04b0*/  @!P0 BRA `(.L_x_8) ;  /* 0x00000000005c8947 */ /* 0x000fec0003800000 */
[----:B------:R-:W0:Y:S01]  /*04c0*/  LDC R19, c[0x0][0x39c] ;  /* 0x0000e700ff137b82 */ /* 0x000e220000000800 */
[----:B------:R-:W-:-:S07]  /*04d0*/  IADD3 R5, PT, PT, R17, R18, RZ ;  /* 0x0000001211057210 */ /* 0x000fce0007ffe0ff */
[----:B------:R-:W1:Y:S08]  /*04e0*/  LDC.64 R8, c[0x0][0x388] ;  /* 0x0000e200ff087b82 */ /* 0x000e700000000a00 */
[----:B------:R-:W2:Y:S01]  /*04f0*/  LDC.64 R2, c[0x0][0x380] ;  /* 0x0000e000ff027b82 */ /* 0x000ea20000000a00 */
[----:B0-----:R-:W-:-:S04]  /*0500*/  IMAD R7, R18, R19, R14 ;  /* 0x0000001312077224 */ /* 0x001fc800078e020e */
[----:B-1----:R-:W-:-:S04]  /*0510*/  IMAD.WIDE R8, R7, 0x4, R8 ;  /* 0x0000000407087825 */ /* 0x002fc800078e0208 */
[----:B------:R-:W-:Y:S02]  /*0520*/  IMAD.WIDE R10, R19, 0x4, R8 ;  /* 0x00000004130a7825 */ /* 0x000fe400078e0208 */
[----:B------:R-:W3:Y:S02]  /*0530*/  LDG.E R8, desc[UR6][R8.64] ;  /* 0x0000000608087981 */ /* 0x000ee4000c1e1900 */
[----:B--2---:R-:W-:-:S04]  /*0540*/  IMAD.WIDE R2, R5, 0x4, R2 ;  /* 0x0000000405027825 */ /* 0x004fc800078e0202 */
[C---:B------:R-:W-:Y:S01]  /*0550*/  IMAD.WIDE R4, R19.reuse, 0x4, R10 ;  /* 0x0000000413047825 */ /* 0x040fe200078e020a */
[----:B------:R-:W3:Y:S04]  /*0560*/  LDG.E R12, desc[UR6][R2.64] ;  /* 0x00000006020c7981 */ /* 0x000ee8000c1e1900 */
[----:B------:R-:W2:Y:S01]  /*0570*/  LDG.E R10, desc[UR6][R10.64] ;  /* 0x000000060a0a7981 */ /* 0x000ea2000c1e1900 */
[----:B------:R-:W-:-:S03]  /*0580*/  IMAD.WIDE R6, R19, 0x4, R4 ;  /* 0x0000000413067825 */ /* 0x000fc600078e0204 */
[----:B------:R-:W2:Y:S04]  /*0590*/  LDG.E R13, desc[UR6][R2.64+0x4] ;  /* 0x00000406020d7981 */ /* 0x000ea8000c1e1900 */
[----:B------:R-:W4:Y:S04]  /*05a0*/  LDG.E R20, desc[UR6][R4.64] ;  /* 0x0000000604147981 */ /* 0x000f28000c1e1900 */
[----:B------:R-:W4:Y:S04]  /*05b0*/  LDG.E R19, desc[UR6][R2.64+0x8] ;  /* 0x0000080602137981 */ /* 0x000f28000c1e1900 */
[----:B------:R-:W5:Y:S04]  /*05c0*/  LDG.E R21, desc[UR6][R2.64+0xc] ;  /* 0x00000c0602157981 */ /* 0x000f68000c1e1900 */
[----:B------:R-:W5:Y:S01]  /*05d0*/  LDG.E R6, desc[UR6][R6.64] ;  /* 0x0000000606067981 */ /* 0x000f62000c1e1900 */
[----:B------:R-:W-:Y:S01]  /*05e0*/  IADD3 R18, PT, PT, R18, 0x4, RZ ;  /* 0x0000000412127810 */ /* 0x000fe20007ffe0ff */
[----:B---3--:R-:W-:-:S04]  /*05f0*/  FFMA R12, R12, R8, R25 ;  /* 0x000000080c0c7223 */ /* 0x008fc80000000019 */
[----:B--2---:R-:W-:-:S04]  /*0600*/  FFMA R12, R13, R10, R12 ;  /* 0x0000000a0d0c7223 */ /* 0x004fc8000000000c */
[----:B----4-:R-:W-:-:S04]  /*0610*/  FFMA R12, R19, R20, R12 ;  /* 0x00000014130c7223 */ /* 0x010fc8000000000c */
[----:B-----5:R-:W-:-:S07]  /*0620*/  FFMA R25, R21, R6, R12 ;  /* 0x0000000615197223 */ /* 0x020fce000000000c */
.L_x_8:
[----:B------:R-:W-:Y:S05]  /*0630*/  @!P1 BRA `(.L_x_5) ;  /* 0x0000000000709947 */ /* 0x000fea0003800000 */
[----:B------:R-:W-:Y:S01]  /*0640*/  ISETP.NE.AND P0, PT, R16, 0x1, PT ;  /* 0x000000011000780c */ /* 0x000fe20003f05270 */
[----:B------:R-:W0:Y:S01]  /*0650*/  LDC.64 R10, c[0x0][0x388] ;  /* 0x0000e200ff0a7b82 */ /* 0x000e220000000a00 */
[----:B------:R-:W-:-:S04]  /*0660*/  LOP3.LUT R0, R0, 0x1, RZ, 0xc0, !PT ;  /* 0x0000000100007812 */ /* 0x000fc800078ec0ff */
[----:B------:R-:W-:-:S03]  /*0670*/  ISETP.NE.U32.AND P1, PT, R0, 0x1, PT ;  /* 0x000000010000780c */ /* 0x000fc60003f25070 */
[----:B------:R-:W1:Y:S04]  /*0680*/  LDC.64 R6, c[0x0][0x380] ;  /* 0x0000e000ff067b82 */ /* 0x000e680000000a00 */
[----:B------:R-:W-:-:S04]  /*0690*/  @P0 IADD3 R9, PT, PT, R17, R18, RZ ;  /* 0x0000001211090210 */ /* 0x000fc80007ffe0ff */
[----:B------:R-:W2:Y:S08]  /*06a0*/  @P0 LDC R13, c[0x0][0x39c] ;  /* 0x0000e700ff0d0b82 */ /* 0x000eb00000000800 */
[----:B------:R-:W3:Y:S08]  /*06b0*/  @!P1 LDC R21, c[0x0][0x39c] ;  /* 0x0000e700ff159b82 */ /* 0x000ef00000000800 */
[----:B------:R-:W4:Y:S01]  /*06c0*/  LDC.64 R4, c[0x0][0x380] ;  /* 0x0000e000ff047b82 */ /* 0x000f220000000a00 */
[----:B-1----:R-:W-:-:S05]  /*06d0*/  @P0 IMAD.WIDE R6, R9, 0x4, R6 ;  /* 0x0000000409060825 */ /* 0x002fca00078e0206 */
[----:B------:R-:W5:Y:S02]  /*06e0*/  @P0 LDG.E R0, desc[UR6][R6.64] ;  /* 0x0000000606000981 */ /* 0x000f64000c1e1900 */
[----:B------:R-:W1:Y:S01]  /*06f0*/  LDC.64 R2, c[0x0][0x388] ;  /* 0x0000e200ff027b82 */ /* 0x000e620000000a00 */
[C---:B--2---:R-:W-:Y:S01]  /*0700*/  @P0 IMAD R19, R18.reuse, R13, R14 ;  /* 0x0000000d12130224 */ /* 0x044fe200078e020e */
[----:B------:R-:W-:-:S03]  /*0710*/  @P0 IADD3 R18, PT, PT, R18, 0x2, RZ ;  /* 0x0000000212120810 */ /* 0x000fc60007ffe0ff */
[----:B0-----:R-:W-:Y:S01]  /*0720*/  @P0 IMAD.WIDE R10, R19, 0x4, R10 ;  /* 0x00000004130a0825 */ /* 0x001fe200078e020a */
[----:B------:R-:W-:Y:S01]  /*0730*/  @!P1 IADD3 R17, PT, PT, R17, R18, RZ ;  /* 0x0000001211119210 */ /* 0x000fe20007ffe0ff */
[----:B------:R-:W2:Y:S02]  /*0740*/  @P0 LDG.E R19, desc[UR6][R6.64+0x4] ;  /* 0x0000040606130981 */ /* 0x000ea4000c1e1900 */
[----:B------:R-:W-:Y:S02]  /*0750*/  @P0 IMAD.WIDE R8, R13, 0x4, R10 ;  /* 0x000000040d080825 */ /* 0x000fe400078e020a */
[----:B------:R-:W5:Y:S02]  /*0760*/  @P0 LDG.E R12, desc[UR6][R10.64] ;  /* 0x000000060a0c0981 */ /* 0x000f64000c1e1900 */
[----:B---3--:R-:W-:Y:S02]  /*0770*/  @!P1 IMAD R13, R18, R21, R14 ;  /* 0x00000015120d9224 */ /* 0x008fe400078e020e */
[----:B----4-:R-:W-:Y:S01]  /*0780*/  @!P1 IMAD.WIDE R4, R17, 0x4, R4 ;  /* 0x0000000411049825 */ /* 0x010fe200078e0204 */
[----:B------:R-:W2:Y:S05]  /*0790*/  @P0 LDG.E R8, desc[UR6][R8.64] ;  /* 0x0000000608080981 */ /* 0x000eaa000c1e1900 */
[----:B------:R-:W3:Y:S01]  /*07a0*/  @!P1 LDG.E R4, desc[UR6][R4.64] ;  /* 0x0000000604049981 */ /* 0x000ee2000c1e1900 */
[----:B-1----:R-:W-:-:S06]  /*07b0*/  @!P1 IMAD.WIDE R2, R13, 0x4, R2 ;  /* 0x000000040d029825 */ /* 0x002fcc00078e0202 */
[----:B------:R-:W3:Y:S01]  /*07c0*/  @!P1 LDG.E R2, desc[UR6][R2.64] ;  /* 0x0000000602029981 */ /* 0x000ee2000c1e1900 */
[----:B-----5:R-:W-:-:S04]  /*07d0*/  @P0 FFMA R0, R0, R12, R25 ;  /* 0x0000000c00000223 */ /* 0x020fc80000000019 */
[----:B--2---:R-:W-:-:S04]  /*07e0*/  @P0 FFMA R25, R19, R8, R0 ;  /* 0x0000000813190223 */ /* 0x004fc80000000000 */
[----:B---3--:R-:W-:-:S07]  /*07f0*/  @!P1 FFMA R25, R4, R2, R25 ;  /* 0x0000000204199223 */ /* 0x008fce0000000019 */
.L_x_5:
[----:B------:R-:W0:Y:S01]  /*0800*/  LDC.64 R2, c[0x0][0x390] ;  /* 0x0000e400ff027b82 */ /* 0x000e220000000a00 */
[----:B------:R-:W1:Y:S02]  /*0810*/  LDCU UR4, c[0x0][0x39c] ;  /* 0x00007380ff0477ac */ /* 0x000e640008000800 */
[----:B-1----:R-:W-:-:S04]  /*0820*/  IMAD R15, R15, UR4, R14 ;  /* 0x000000040f0f7c24 */ /* 0x002fc8000f8e020e */
[----:B0-----:R-:W-:-:S05]  /*0830*/  IMAD.WIDE R2, R15, 0x4, R2 ;  /* 0x000000040f027825 */ /* 0x001fca00078e0202 */
[----:B------:R-:W-:Y:S01]  /*0840*/  STG.E desc[UR6][R2.64], R25 ;  /* 0x0000001902007986 */ /* 0x000fe2000c101906 */
[----:B------:R-:W-:Y:S05]  /*0850*/  EXIT ;  /* 0x000000000000794d */ /* 0x000fea0003800000 */
.L_x_9:
        /* <DEDUP_REMOVED lines=10> */
.L_x_11:


//--------------------- .nv.shared._Z8gemm_shmPfS_S_iii --------------------------
	.section	.nv.shared._Z8gemm_shmPfS_S_iii,"aw",@nobits
	.sectionflags	@""
	.align	4
.nv.shared._Z8gemm_shmPfS_S_iii:
	.zero		3072


//--------------------- .nv.shared.reserved.0     --------------------------
	.section	.nv.shared.reserved.0,"aw",@nobits
	.weak		__nv_reservedSMEM_offset_0_alias
	.size		__nv_reservedSMEM_offset_0_alias, 0, 64
	.other		__nv_reservedSMEM_offset_0_alias,@"STO_CUDA_RESERVED_SHARED STV_DEFAULT"
__nv_reservedSMEM_offset_0_alias:
	.zero		0
	.zero		64


//--------------------- .nv.constant0._Z8gemm_shmPfS_S_iii --------------------------
	.section	.nv.constant0._Z8gemm_shmPfS_S_iii,"a",@progbits
	.sectionflags	@""
	.align	4
.nv.constant0._Z8gemm_shmPfS_S_iii:
	.zero		932


//--------------------- .nv.constant0._Z4gemmPfS_S_iii --------------------------
	.section	.nv.constant0._Z4gemmPfS_S_iii,"a",@progbits
	.sectionflags	@""
	.align	4
.nv.constant0._Z4gemmPfS_S_iii:
	.zero		932


//--------------------- SYMBOLS --------------------------

	.type		.nv.reservedSmem.offset0,@object
	.size		.nv.reservedSmem.offset0,0x4
	.type		.nv.reservedSmem.cap,@object
	.size		.nv.reservedSmem.cap,0x4
